//
// Generated by NVIDIA NVVM Compiler
//
// Compiler Build ID: CL-36424714
// Cuda compilation tools, release 13.0, V13.0.88
// Based on NVVM 20.0.0
//

.version 9.0
.target sm_100
.address_size 64

	// .globl	_Z7kernel1P5entryif

.visible .entry _Z7kernel1P5entryif(
	.param .u64 .ptr .align 1 _Z7kernel1P5entryif_param_0,
	.param .u32 _Z7kernel1P5entryif_param_1,
	.param .f32 _Z7kernel1P5entryif_param_2
)
{
	.reg .pred 	%p<16>;
	.reg .b32 	%r<65>;
	.reg .b32 	%f<91>;
	.reg .b64 	%rd<20>;

	ld.param.u64 	%rd5, [_Z7kernel1P5entryif_param_0];
	ld.param.u32 	%r56, [_Z7kernel1P5entryif_param_1];
	ld.param.f32 	%f17, [_Z7kernel1P5entryif_param_2];
	cvta.to.global.u64 	%rd1, %rd5;
	mov.u32 	%r32, %ctaid.x;
	mov.u32 	%r33, %ntid.x;
	mov.u32 	%r34, %tid.x;
	mad.lo.s32 	%r35, %r32, %r33, %r34;
	mul.wide.s32 	%rd6, %r35, 12;
	add.s64 	%rd7, %rd1, %rd6;
	add.s64 	%rd2, %rd7, 4;
	ld.global.f32 	%f1, [%rd7+4];
	setp.eq.s32 	%p1, %r56, 0;
	mov.b32 	%r54, 0;
	@%p1 bra 	$L__BB0_3;
	sub.f32 	%f2, %f1, %f17;
	mov.b32 	%r54, 0;
	mov.u32 	%r52, %r56;
$L__BB0_2:
	add.s32 	%r37, %r52, %r54;
	shr.u32 	%r38, %r37, 31;
	add.s32 	%r39, %r37, %r38;
	shr.s32 	%r40, %r39, 1;
	mul.wide.s32 	%rd8, %r40, 12;
	add.s64 	%rd9, %rd1, %rd8;
	ld.global.f32 	%f18, [%rd9+4];
	setp.le.f32 	%p2, %f18, %f2;
	add.s32 	%r41, %r40, 1;
	selp.b32 	%r54, %r41, %r54, %p2;
	selp.b32 	%r52, %r52, %r40, %p2;
	setp.ne.s32 	%p3, %r54, %r52;
	@%p3 bra 	$L__BB0_2;
$L__BB0_3:
	setp.eq.s32 	%p4, %r56, 0;
	add.f32 	%f3, %f17, %f1;
	mov.b32 	%r57, 0;
	@%p4 bra 	$L__BB0_6;
	mov.b32 	%r57, 0;
$L__BB0_5:
	add.s32 	%r44, %r56, %r57;
	shr.u32 	%r45, %r44, 31;
	add.s32 	%r46, %r44, %r45;
	shr.s32 	%r47, %r46, 1;
	mul.wide.s32 	%rd10, %r47, 12;
	add.s64 	%rd11, %rd1, %rd10;
	ld.global.f32 	%f19, [%rd11+4];
	setp.ge.f32 	%p5, %f19, %f3;
	add.s32 	%r48, %r47, 1;
	selp.b32 	%r57, %r57, %r48, %p5;
	selp.b32 	%r56, %r47, %r56, %p5;
	setp.eq.s32 	%p6, %r57, %r56;
	@%p6 bra 	$L__BB0_6;
	bra.uni 	$L__BB0_5;
$L__BB0_6:
	setp.le.s32 	%p7, %r57, %r54;
	mov.f32 	%f90, 0f00000000;
	@%p7 bra 	$L__BB0_19;
	sub.s32 	%r7, %r57, %r54;
	and.b32  	%r8, %r7, 15;
	sub.s32 	%r49, %r54, %r57;
	setp.gt.u32 	%p8, %r49, -16;
	mov.f32 	%f90, 0f00000000;
	mov.u32 	%r60, %r54;
	@%p8 bra 	$L__BB0_10;
	and.b32  	%r50, %r7, -16;
	neg.s32 	%r58, %r50;
	add.s64 	%rd3, %rd1, 104;
	mov.f32 	%f90, 0f00000000;
	mov.u32 	%r60, %r54;
$L__BB0_9:
	.pragma "nounroll";
	mul.wide.s32 	%rd12, %r60, 12;
	add.s64 	%rd13, %rd3, %rd12;
	ld.global.f32 	%f24, [%rd13+-96];
	add.f32 	%f25, %f90, %f24;
	ld.global.f32 	%f26, [%rd13+-84];
	add.f32 	%f27, %f25, %f26;
	ld.global.f32 	%f28, [%rd13+-72];
	add.f32 	%f29, %f27, %f28;
	ld.global.f32 	%f30, [%rd13+-60];
	add.f32 	%f31, %f29, %f30;
	ld.global.f32 	%f32, [%rd13+-48];
	add.f32 	%f33, %f31, %f32;
	ld.global.f32 	%f34, [%rd13+-36];
	add.f32 	%f35, %f33, %f34;
	ld.global.f32 	%f36, [%rd13+-24];
	add.f32 	%f37, %f35, %f36;
	ld.global.f32 	%f38, [%rd13+-12];
	add.f32 	%f39, %f37, %f38;
	ld.global.f32 	%f40, [%rd13];
	add.f32 	%f41, %f39, %f40;
	ld.global.f32 	%f42, [%rd13+12];
	add.f32 	%f43, %f41, %f42;
	ld.global.f32 	%f44, [%rd13+24];
	add.f32 	%f45, %f43, %f44;
	ld.global.f32 	%f46, [%rd13+36];
	add.f32 	%f47, %f45, %f46;
	ld.global.f32 	%f48, [%rd13+48];
	add.f32 	%f49, %f47, %f48;
	ld.global.f32 	%f50, [%rd13+60];
	add.f32 	%f51, %f49, %f50;
	ld.global.f32 	%f52, [%rd13+72];
	add.f32 	%f53, %f51, %f52;
	ld.global.f32 	%f54, [%rd13+84];
	add.f32 	%f90, %f53, %f54;
	add.s32 	%r60, %r60, 16;
	add.s32 	%r58, %r58, 16;
	setp.ne.s32 	%p9, %r58, 0;
	@%p9 bra 	$L__BB0_9;
$L__BB0_10:
	setp.eq.s32 	%p10, %r8, 0;
	@%p10 bra 	$L__BB0_19;
	and.b32  	%r19, %r7, 7;
	setp.lt.u32 	%p11, %r8, 8;
	@%p11 bra 	$L__BB0_13;
	mul.wide.s32 	%rd14, %r60, 12;
	add.s64 	%rd15, %rd1, %rd14;
	ld.global.f32 	%f56, [%rd15+8];
	add.f32 	%f57, %f90, %f56;
	ld.global.f32 	%f58, [%rd15+20];
	add.f32 	%f59, %f57, %f58;
	ld.global.f32 	%f60, [%rd15+32];
	add.f32 	%f61, %f59, %f60;
	ld.global.f32 	%f62, [%rd15+44];
	add.f32 	%f63, %f61, %f62;
	ld.global.f32 	%f64, [%rd15+56];
	add.f32 	%f65, %f63, %f64;
	ld.global.f32 	%f66, [%rd15+68];
	add.f32 	%f67, %f65, %f66;
	ld.global.f32 	%f68, [%rd15+80];
	add.f32 	%f69, %f67, %f68;
	ld.global.f32 	%f70, [%rd15+92];
	add.f32 	%f90, %f69, %f70;
	add.s32 	%r60, %r60, 8;
$L__BB0_13:
	setp.eq.s32 	%p12, %r19, 0;
	@%p12 bra 	$L__BB0_19;
	and.b32  	%r22, %r7, 3;
	setp.lt.u32 	%p13, %r19, 4;
	@%p13 bra 	$L__BB0_16;
	mul.wide.s32 	%rd16, %r60, 12;
	add.s64 	%rd17, %rd1, %rd16;
	ld.global.f32 	%f72, [%rd17+8];
	add.f32 	%f73, %f90, %f72;
	ld.global.f32 	%f74, [%rd17+20];
	add.f32 	%f75, %f73, %f74;
	ld.global.f32 	%f76, [%rd17+32];
	add.f32 	%f77, %f75, %f76;
	ld.global.f32 	%f78, [%rd17+44];
	add.f32 	%f90, %f77, %f78;
	add.s32 	%r60, %r60, 4;
$L__BB0_16:
	setp.eq.s32 	%p14, %r22, 0;
	@%p14 bra 	$L__BB0_19;
	add.s64 	%rd4, %rd1, 8;
	neg.s32 	%r63, %r22;
$L__BB0_18:
	.pragma "nounroll";
	mul.wide.s32 	%rd18, %r60, 12;
	add.s64 	%rd19, %rd4, %rd18;
	ld.global.f32 	%f79, [%rd19];
	add.f32 	%f90, %f90, %f79;
	add.s32 	%r60, %r60, 1;
	add.s32 	%r63, %r63, 1;
	setp.ne.s32 	%p15, %r63, 0;
	@%p15 bra 	$L__BB0_18;
$L__BB0_19:
	sub.s32 	%r51, %r57, %r54;
	cvt.rn.f32.s32 	%f80, %r51;
	div.rn.f32 	%f81, %f90, %f80;
	st.global.f32 	[%rd2+4], %f81;
	ret;

}
	// .globl	_Z7kernel2P5entryi
.visible .entry _Z7kernel2P5entryi(
	.param .u64 .ptr .align 1 _Z7kernel2P5entryi_param_0,
	.param .u32 _Z7kernel2P5entryi_param_1
)
{
	.reg .pred 	%p<10>;
	.reg .b32 	%r<23>;
	.reg .b32 	%f<85>;
	.reg .b64 	%rd<17>;

	ld.param.u64 	%rd8, [_Z7kernel2P5entryi_param_0];
	ld.param.u32 	%r16, [_Z7kernel2P5entryi_param_1];
	cvta.to.global.u64 	%rd1, %rd8;
	setp.lt.s32 	%p1, %r16, 1;
	mov.f32 	%f84, 0f00000000;
	@%p1 bra 	$L__BB1_13;
	and.b32  	%r1, %r16, 15;
	setp.lt.u32 	%p2, %r16, 16;
	mov.f32 	%f84, 0f00000000;
	mov.b32 	%r20, 0;
	@%p2 bra 	$L__BB1_4;
	and.b32  	%r20, %r16, 2147483632;
	neg.s32 	%r18, %r20;
	add.s64 	%rd15, %rd1, 104;
	mov.f32 	%f84, 0f00000000;
$L__BB1_3:
	.pragma "nounroll";
	ld.global.f32 	%f18, [%rd15+-96];
	add.f32 	%f19, %f84, %f18;
	ld.global.f32 	%f20, [%rd15+-84];
	add.f32 	%f21, %f19, %f20;
	ld.global.f32 	%f22, [%rd15+-72];
	add.f32 	%f23, %f21, %f22;
	ld.global.f32 	%f24, [%rd15+-60];
	add.f32 	%f25, %f23, %f24;
	ld.global.f32 	%f26, [%rd15+-48];
	add.f32 	%f27, %f25, %f26;
	ld.global.f32 	%f28, [%rd15+-36];
	add.f32 	%f29, %f27, %f28;
	ld.global.f32 	%f30, [%rd15+-24];
	add.f32 	%f31, %f29, %f30;
	ld.global.f32 	%f32, [%rd15+-12];
	add.f32 	%f33, %f31, %f32;
	ld.global.f32 	%f34, [%rd15];
	add.f32 	%f35, %f33, %f34;
	ld.global.f32 	%f36, [%rd15+12];
	add.f32 	%f37, %f35, %f36;
	ld.global.f32 	%f38, [%rd15+24];
	add.f32 	%f39, %f37, %f38;
	ld.global.f32 	%f40, [%rd15+36];
	add.f32 	%f41, %f39, %f40;
	ld.global.f32 	%f42, [%rd15+48];
	add.f32 	%f43, %f41, %f42;
	ld.global.f32 	%f44, [%rd15+60];
	add.f32 	%f45, %f43, %f44;
	ld.global.f32 	%f46, [%rd15+72];
	add.f32 	%f47, %f45, %f46;
	ld.global.f32 	%f48, [%rd15+84];
	add.f32 	%f84, %f47, %f48;
	add.s32 	%r18, %r18, 16;
	add.s64 	%rd15, %rd15, 192;
	setp.ne.s32 	%p3, %r18, 0;
	@%p3 bra 	$L__BB1_3;
$L__BB1_4:
	setp.eq.s32 	%p4, %r1, 0;
	@%p4 bra 	$L__BB1_13;
	and.b32  	%r7, %r16, 7;
	setp.lt.u32 	%p5, %r1, 8;
	@%p5 bra 	$L__BB1_7;
	mul.wide.u32 	%rd9, %r20, 12;
	add.s64 	%rd10, %rd1, %rd9;
	ld.global.f32 	%f50, [%rd10+8];
	add.f32 	%f51, %f84, %f50;
	ld.global.f32 	%f52, [%rd10+20];
	add.f32 	%f53, %f51, %f52;
	ld.global.f32 	%f54, [%rd10+32];
	add.f32 	%f55, %f53, %f54;
	ld.global.f32 	%f56, [%rd10+44];
	add.f32 	%f57, %f55, %f56;
	ld.global.f32 	%f58, [%rd10+56];
	add.f32 	%f59, %f57, %f58;
	ld.global.f32 	%f60, [%rd10+68];
	add.f32 	%f61, %f59, %f60;
	ld.global.f32 	%f62, [%rd10+80];
	add.f32 	%f63, %f61, %f62;
	ld.global.f32 	%f64, [%rd10+92];
	add.f32 	%f84, %f63, %f64;
	add.s32 	%r20, %r20, 8;
$L__BB1_7:
	setp.eq.s32 	%p6, %r7, 0;
	@%p6 bra 	$L__BB1_13;
	and.b32  	%r10, %r16, 3;
	setp.lt.u32 	%p7, %r7, 4;
	@%p7 bra 	$L__BB1_10;
	mul.wide.u32 	%rd11, %r20, 12;
	add.s64 	%rd12, %rd1, %rd11;
	ld.global.f32 	%f66, [%rd12+8];
	add.f32 	%f67, %f84, %f66;
	ld.global.f32 	%f68, [%rd12+20];
	add.f32 	%f69, %f67, %f68;
	ld.global.f32 	%f70, [%rd12+32];
	add.f32 	%f71, %f69, %f70;
	ld.global.f32 	%f72, [%rd12+44];
	add.f32 	%f84, %f71, %f72;
	add.s32 	%r20, %r20, 4;
$L__BB1_10:
	setp.eq.s32 	%p8, %r10, 0;
	@%p8 bra 	$L__BB1_13;
	mul.wide.u32 	%rd13, %r20, 12;
	add.s64 	%rd14, %rd13, %rd1;
	add.s64 	%rd16, %rd14, 8;
	neg.s32 	%r22, %r10;
$L__BB1_12:
	.pragma "nounroll";
	ld.global.f32 	%f73, [%rd16];
	add.f32 	%f84, %f84, %f73;
	add.s64 	%rd16, %rd16, 12;
	add.s32 	%r22, %r22, 1;
	setp.ne.s32 	%p9, %r22, 0;
	@%p9 bra 	$L__BB1_12;
$L__BB1_13:
	cvt.rn.f32.s32 	%f74, %r16;
	div.rn.f32 	%f75, %f84, %f74;
	st.global.f32 	[%rd1+8], %f75;
	ret;

}


// ===== COMPILED SASS (sm_100) =====

	.target	sm_100

	.elftype	@"ET_EXEC"


//--------------------- .note.nv.tkinfo           --------------------------
	.section	.note.nv.tkinfo,"",@"SHT_NOTE"
	.sectionflags	@"SHF_NOTE_NV_TKINFO"
	.tkinfo
        /*0018*/ 	.word	0x00000002
        /*0030*/ 	.string	""
        /*0030*/ 	.string	"ptxas"
        /*0030*/ 	.string	"Cuda compilation tools, release 13.0, V13.0.88"
        /*0030*/ 	.string	"Build cuda_13.0.r13.0/compiler.36424714_0"
        /*0030*/ 	.string	"-arch sm_100 -m 64 "



//--------------------- .note.nv.cuinfo           --------------------------
	.section	.note.nv.cuinfo,"",@"SHT_NOTE"
	.sectionflags	@"SHF_NOTE_NV_CUINFO"
        /*0018*/ 	.short	0x0002
        /*001a*/ 	.short	0x0064
        /*001c*/ 	.short	0x0082
	.zero		2


//--------------------- .nv.info                  --------------------------
	.section	.nv.info,"",@"SHT_CUDA_INFO"
	.align	4


	//----- nvinfo : EIATTR_REGCOUNT
	.align		4
        /*0000*/ 	.byte	0x04, 0x2f
        /*0002*/ 	.short	(.L_1 - .L_0)
	.align		4
.L_0:
        /*0004*/ 	.word	index@(_Z7kernel1P5entryif)
        /*0008*/ 	.word	0x00000020


	//----- nvinfo : EIATTR_FRAME_SIZE
	.align		4
.L_1:
        /*000c*/ 	.byte	0x04, 0x11
        /*000e*/ 	.short	(.L_3 - .L_2)
	.align		4
.L_2:
        /*0010*/ 	.word	index@($__internal_1_$__cuda_sm3x_div_rn_noftz_f32_slowpath)
        /*0014*/ 	.word	0x00000000


	//----- nvinfo : EIATTR_FRAME_SIZE
	.align		4
.L_3:
        /*0018*/ 	.byte	0x04, 0x11
        /*001a*/ 	.short	(.L_5 - .L_4)
	.align		4
.L_4:
        /*001c*/ 	.word	index@(_Z7kernel1P5entryif)
        /*0020*/ 	.word	0x00000000


	//----- nvinfo : EIATTR_REGCOUNT
	.align		4
.L_5:
        /*0024*/ 	.byte	0x04, 0x2f
        /*0026*/ 	.short	(.L_7 - .L_6)
	.align		4
.L_6:
        /*0028*/ 	.word	index@(_Z7kernel2P5entryi)
        /*002c*/ 	.word	0x0000001f


	//----- nvinfo : EIATTR_FRAME_SIZE
	.align		4
.L_7:
        /*0030*/ 	.byte	0x04, 0x11
        /*0032*/ 	.short	(.L_9 - .L_8)
	.align		4
.L_8:
        /*0034*/ 	.word	index@($__internal_0_$__cuda_sm3x_div_rn_noftz_f32_slowpath)
        /*0038*/ 	.word	0x00000000


	//----- nvinfo : EIATTR_FRAME_SIZE
	.align		4
.L_9:
        /*003c*/ 	.byte	0x04, 0x11
        /*003e*/ 	.short	(.L_11 - .L_10)
	.align		4
.L_10:
        /*0040*/ 	.word	index@(_Z7kernel2P5entryi)
        /*0044*/ 	.word	0x00000000


	//----- nvinfo : EIATTR_MIN_STACK_SIZE
	.align		4
.L_11:
        /*0048*/ 	.byte	0x04, 0x12
        /*004a*/ 	.short	(.L_13 - .L_12)
	.align		4
.L_12:
        /*004c*/ 	.word	index@(_Z7kernel2P5entryi)
        /*0050*/ 	.word	0x00000000


	//----- nvinfo : EIATTR_MIN_STACK_SIZE
	.align		4
.L_13:
        /*0054*/ 	.byte	0x04, 0x12
        /*0056*/ 	.short	(.L_15 - .L_14)
	.align		4
.L_14:
        /*0058*/ 	.word	index@(_Z7kernel1P5entryif)
        /*005c*/ 	.word	0x00000000
.L_15:


//--------------------- .nv.compat                --------------------------
	.section	.nv.compat,"",@"SHT_CUDA_COMPAT_INFO"
	.align	4
        /*0000*/ 	.byte	0x02, 0x09, 0x00, 0x00, 0x02, 0x02, 0x01, 0x00, 0x02, 0x05, 0x05, 0x00, 0x03, 0x07, 0x01, 0x01
        /*0010*/ 	.byte	0x02, 0x03, 0x00, 0x00, 0x02, 0x06, 0x01, 0x00, 0x04, 0x0b, 0x08, 0x00, 0x01, 0x00, 0x00, 0x00
        /*0020*/ 	.byte	0x00, 0x00, 0x00, 0x00


//--------------------- .nv.info._Z7kernel2P5entryi --------------------------
	.section	.nv.info._Z7kernel2P5entryi,"",@"SHT_CUDA_INFO"
	.sectionflags	@""
	.align	4


	//----- nvinfo : EIATTR_CUDA_API_VERSION
	.align		4
        /*0000*/ 	.byte	0x04, 0x37
        /*0002*/ 	.short	(.L_17 - .L_16)
.L_16:
        /*0004*/ 	.word	0x00000082


	//----- nvinfo : EIATTR_KPARAM_INFO
	.align		4
.L_17:
        /*0008*/ 	.byte	0x04, 0x17
        /*000a*/ 	.short	(.L_19 - .L_18)
.L_18:
        /*000c*/ 	.word	0x00000000
        /*0010*/ 	.short	0x0001
        /*0012*/ 	.short	0x0008
        /*0014*/ 	.byte	0x00, 0xf0, 0x11, 0x00


	//----- nvinfo : EIATTR_KPARAM_INFO
	.align		4
.L_19:
        /*0018*/ 	.byte	0x04, 0x17
        /*001a*/ 	.short	(.L_21 - .L_20)
.L_20:
        /*001c*/ 	.word	0x00000000
        /*0020*/ 	.short	0x0000
        /*0022*/ 	.short	0x0000
        /*0024*/ 	.byte	0x00, 0xf5, 0x21, 0x00


	//----- nvinfo : EIATTR_SPARSE_MMA_MASK
	.align		4
.L_21:
        /*0028*/ 	.byte	0x03, 0x50
        /*002a*/ 	.short	0x0000


	//----- nvinfo : EIATTR_MAXREG_COUNT
	.align		4
        /*002c*/ 	.byte	0x03, 0x1b
        /*002e*/ 	.short	0x00ff


	//----- nvinfo : EIATTR_MERCURY_ISA_VERSION
	.align		4
        /*0030*/ 	.byte	0x03, 0x5f
        /*0032*/ 	.short	0x0101


	//----- nvinfo : EIATTR_VRC_CTA_INIT_COUNT
	.align		4
        /*0034*/ 	.byte	0x02, 0x4a
	.zero		1
	.zero		1


	//----- nvinfo : EIATTR_EXIT_INSTR_OFFSETS
	.align		4
        /*0038*/ 	.byte	0x04, 0x1c
        /*003a*/ 	.short	(.L_23 - .L_22)


	//   ....[0]....
.L_22:
        /*003c*/ 	.word	0x000007d0


	//----- nvinfo : EIATTR_CRS_STACK_SIZE
	.align		4
.L_23:
        /*0040*/ 	.byte	0x04, 0x1e
        /*0042*/ 	.short	(.L_25 - .L_24)
.L_24:
        /*0044*/ 	.word	0x00000000


	//----- nvinfo : EIATTR_CBANK_PARAM_SIZE
	.align		4
.L_25:
        /*0048*/ 	.byte	0x03, 0x19
        /*004a*/ 	.short	0x000c


	//----- nvinfo : EIATTR_PARAM_CBANK
	.align		4
        /*004c*/ 	.byte	0x04, 0x0a
        /*004e*/ 	.short	(.L_27 - .L_26)
	.align		4
.L_26:
        /*0050*/ 	.word	index@(.nv.constant0._Z7kernel2P5entryi)
        /*0054*/ 	.short	0x0380
        /*0056*/ 	.short	0x000c


	//----- nvinfo : EIATTR_SW_WAR
	.align		4
.L_27:
        /*0058*/ 	.byte	0x04, 0x36
        /*005a*/ 	.short	(.L_29 - .L_28)
.L_28:
        /*005c*/ 	.word	0x00000008
.L_29:


//--------------------- .nv.info._Z7kernel1P5entryif --------------------------
	.section	.nv.info._Z7kernel1P5entryif,"",@"SHT_CUDA_INFO"
	.sectionflags	@""
	.align	4


	//----- nvinfo : EIATTR_CUDA_API_VERSION
	.align		4
        /*0000*/ 	.byte	0x04, 0x37
        /*0002*/ 	.short	(.L_31 - .L_30)
.L_30:
        /*0004*/ 	.word	0x00000082


	//----- nvinfo : EIATTR_KPARAM_INFO
	.align		4
.L_31:
        /*0008*/ 	.byte	0x04, 0x17
        /*000a*/ 	.short	(.L_33 - .L_32)
.L_32:
        /*000c*/ 	.word	0x00000000
        /*0010*/ 	.short	0x0002
        /*0012*/ 	.short	0x000c
        /*0014*/ 	.byte	0x00, 0xf0, 0x11, 0x00


	//----- nvinfo : EIATTR_KPARAM_INFO
	.align		4
.L_33:
        /*0018*/ 	.byte	0x04, 0x17
        /*001a*/ 	.short	(.L_35 - .L_34)
.L_34:
        /*001c*/ 	.word	0x00000000
        /*0020*/ 	.short	0x0001
        /*0022*/ 	.short	0x0008
        /*0024*/ 	.byte	0x00, 0xf0, 0x11, 0x00


	//----- nvinfo : EIATTR_KPARAM_INFO
	.align		4
.L_35:
        /*0028*/ 	.byte	0x04, 0x17
        /*002a*/ 	.short	(.L_37 - .L_36)
.L_36:
        /*002c*/ 	.word	0x00000000
        /*0030*/ 	.short	0x0000
        /*0032*/ 	.short	0x0000
        /*0034*/ 	.byte	0x00, 0xf5, 0x21, 0x00


	//----- nvinfo : EIATTR_SPARSE_MMA_MASK
	.align		4
.L_37:
        /*0038*/ 	.byte	0x03, 0x50
        /*003a*/ 	.short	0x0000


	//----- nvinfo : EIATTR_MAXREG_COUNT
	.align		4
        /*003c*/ 	.byte	0x03, 0x1b
        /*003e*/ 	.short	0x00ff


	//----- nvinfo : EIATTR_MERCURY_ISA_VERSION
	.align		4
        /*0040*/ 	.byte	0x03, 0x5f
        /*0042*/ 	.short	0x0101


	//----- nvinfo : EIATTR_VRC_CTA_INIT_COUNT
	.align		4
        /*0044*/ 	.byte	0x02, 0x4a
	.zero		1
	.zero		1


	//----- nvinfo : EIATTR_EXIT_INSTR_OFFSETS
	.align		4
        /*0048*/ 	.byte	0x04, 0x1c
        /*004a*/ 	.short	(.L_39 - .L_38)


	//   ....[0]....
.L_38:
        /*004c*/ 	.word	0x00000b90


	//----- nvinfo : EIATTR_CRS_STACK_SIZE
	.align		4
.L_39:
        /*0050*/ 	.byte	0x04, 0x1e
        /*0052*/ 	.short	(.L_41 - .L_40)
.L_40:
        /*0054*/ 	.word	0x00000000


	//----- nvinfo : EIATTR_CBANK_PARAM_SIZE
	.align		4
.L_41:
        /*0058*/ 	.byte	0x03, 0x19
        /*005a*/ 	.short	0x0010


	//----- nvinfo : EIATTR_PARAM_CBANK
	.align		4
        /*005c*/ 	.byte	0x04, 0x0a
        /*005e*/ 	.short	(.L_43 - .L_42)
	.align		4
.L_42:
        /*0060*/ 	.word	index@(.nv.constant0._Z7kernel1P5entryif)
        /*0064*/ 	.short	0x0380
        /*0066*/ 	.short	0x0010


	//----- nvinfo : EIATTR_SW_WAR
	.align		4
.L_43:
        /*0068*/ 	.byte	0x04, 0x36
        /*006a*/ 	.short	(.L_45 - .L_44)
.L_44:
        /*006c*/ 	.word	0x00000008
.L_45:


//--------------------- .nv.callgraph             --------------------------
	.section	.nv.callgraph,"",@"SHT_CUDA_CALLGRAPH"
	.align	4
	.sectionentsize	8
	.align		4
        /*0000*/ 	.word	0x00000000
	.align		4
        /*0004*/ 	.word	0xffffffff
	.align		4
        /*0008*/ 	.word	0x00000000
	.align		4
        /*000c*/ 	.word	0xfffffffe
	.align		4
        /*0010*/ 	.word	0x00000000
	.align		4
        /*0014*/ 	.word	0xfffffffd
	.align		4
        /*0018*/ 	.word	0x00000000
	.align		4
        /*001c*/ 	.word	0xfffffffc


//--------------------- .text._Z7kernel2P5entryi  --------------------------
	.section	.text._Z7kernel2P5entryi,"ax",@progbits
	.align	128
        .global         _Z7kernel2P5entryi
        .type           _Z7kernel2P5entryi,@function
        .size           _Z7kernel2P5entryi,(.L_x_44 - _Z7kernel2P5entryi)
        .other          _Z7kernel2P5entryi,@"STO_CUDA_ENTRY STV_DEFAULT"
_Z7kernel2P5entryi:
.text._Z7kernel2P5entryi:
[----:B------:R-:W-:Y:S01]  /*0000*/  LDC R1, c[0x0][0x37c] ;  /* 0x0000df00ff017b82 */ /* 0x000fe20000000800 */
[----:B------:R-:W0:Y:S01]  /*0010*/  LDCU UR9, c[0x0][0x388] ;  /* 0x00007100ff0977ac */ /* 0x000e220008000800 */
[----:B------:R-:W-:Y:S01]  /*0020*/  IMAD.MOV.U32 R5, RZ, RZ, RZ ;  /* 0x000000ffff057224 */ /* 0x000fe200078e00ff */
[----:B------:R-:W1:Y:S01]  /*0030*/  LDCU.64 UR10, c[0x0][0x358] ;  /* 0x00006b00ff0a77ac */ /* 0x000e620008000a00 */
[----:B0-----:R-:W-:-:S09]  /*0040*/  UISETP.GE.AND UP0, UPT, UR9, 0x1, UPT ;  /* 0x000000010900788c */ /* 0x001fd2000bf06270 */
[----:B-1----:R-:W-:Y:S05]  /*0050*/  BRA.U !UP0, `(.L_x_0) ;  /* 0x0000000508a47547 */ /* 0x002fea000b800000 */
[----:B------:R-:W-:Y:S01]  /*0060*/  UISETP.GE.U32.AND UP1, UPT, UR9, 0x10, UPT ;  /* 0x000000100900788c */ /* 0x000fe2000bf26070 */
[----:B------:R-:W-:Y:S01]  /*0070*/  HFMA2 R5, -RZ, RZ, 0, 0 ;  /* 0x00000000ff057431 */ /* 0x000fe200000001ff */
[----:B------:R-:W-:Y:S01]  /*0080*/  ULOP3.LUT UR6, UR9, 0xf, URZ, 0xc0, !UPT ;  /* 0x0000000f09067892 */ /* 0x000fe2000f8ec0ff */
[----:B------:R-:W-:-:S03]  /*0090*/  IMAD.MOV.U32 R0, RZ, RZ, RZ ;  /* 0x000000ffff007224 */ /* 0x000fc600078e00ff */
[----:B------:R-:W-:-:S03]  /*00a0*/  UISETP.NE.AND UP0, UPT, UR6, URZ, UPT ;  /* 0x000000ff0600728c */ /* 0x000fc6000bf05270 */
[----:B------:R-:W-:Y:S08]  /*00b0*/  BRA.U !UP1, `(.L_x_1) ;  /* 0x0000000109b87547 */ /* 0x000ff0000b800000 */
[----:B------:R-:W0:Y:S01]  /*00c0*/  LDCU.64 UR4, c[0x0][0x380] ;  /* 0x00007000ff0477ac */ /* 0x000e220008000a00 */
[----:B------:R-:W-:Y:S01]  /*00d0*/  MOV R5, RZ ;  /* 0x000000ff00057202 */ /* 0x000fe20000000f00 */
[----:B------:R-:W-:-:S04]  /*00e0*/  ULOP3.LUT UR7, UR9, 0x7ffffff0, URZ, 0xc0, !UPT ;  /* 0x7ffffff009077892 */ /* 0x000fc8000f8ec0ff */
[----:B------:R-:W-:Y:S02]  /*00f0*/  UIADD3 UR8, UPT, UPT, -UR7, URZ, URZ ;  /* 0x000000ff07087290 */ /* 0x000fe4000fffe1ff */
[----:B------:R-:W-:Y:S01]  /*0100*/  IMAD.U32 R0, RZ, RZ, UR7 ;  /* 0x00000007ff007e24 */ /* 0x000fe2000f8e00ff */
[----:B0-----:R-:W-:-:S04]  /*0110*/  UIADD3 UR4, UP1, UPT, UR4, 0x68, URZ ;  /* 0x0000006804047890 */ /* 0x001fc8000ff3e0ff */
[----:B------:R-:W-:Y:S02]  /*0120*/  UIADD3.X UR5, UPT, UPT, URZ, UR5, URZ, UP1, !UPT ;  /* 0x00000005ff057290 */ /* 0x000fe40008ffe4ff */
[----:B------:R-:W-:-:S04]  /*0130*/  MOV R2, UR4 ;  /* 0x0000000400027c02 */ /* 0x000fc80008000f00 */
[----:B------:R-:W-:-:S07]  /*0140*/  IMAD.U32 R3, RZ, RZ, UR5 ;  /* 0x00000005ff037e24 */ /* 0x000fce000f8e00ff */
.L_x_2:
[----:B------:R-:W2:Y:S04]  /*0150*/  LDG.E R12, desc[UR10][R2.64+-0x60] ;  /* 0xffffa00a020c7981 */ /* 0x000ea8000c1e1900 */
[----:B------:R-:W3:Y:S04]  /*0160*/  LDG.E R11, desc[UR10][R2.64+-0x54] ;  /* 0xffffac0a020b7981 */ /* 0x000ee8000c1e1900 */
[----:B------:R-:W4:Y:S04]  /*0170*/  LDG.E R14, desc[UR10][R2.64+-0x48] ;  /* 0xffffb80a020e7981 */ /* 0x000f28000c1e1900 */
[----:B------:R-:W5:Y:S04]  /*0180*/  LDG.E R16, desc[UR10][R2.64+-0x3c] ;  /* 0xffffc40a02107981 */ /* 0x000f68000c1e1900 */
        /* <DEDUP_REMOVED lines=11> */
[----:B------:R0:W5:Y:S01]  /*0240*/  LDG.E R4, desc[UR10][R2.64+0x54] ;  /* 0x0000540a02047981 */ /* 0x000162000c1e1900 */
[----:B------:R-:W-:-:S04]  /*0250*/  UIADD3 UR8, UPT, UPT, UR8, 0x10, URZ ;  /* 0x0000001008087890 */ /* 0x000fc8000fffe0ff */
[----:B------:R-:W-:Y:S01]  /*0260*/  UISETP.NE.AND UP1, UPT, UR8, URZ, UPT ;  /* 0x000000ff0800728c */ /* 0x000fe2000bf25270 */
[----:B0-----:R-:W-:-:S04]  /*0270*/  IADD3 R2, P0, PT, R2, 0xc0, RZ ;  /* 0x000000c002027810 */ /* 0x001fc80007f1e0ff */
[----:B------:R-:W-:Y:S01]  /*0280*/  IADD3.X R3, PT, PT, RZ, R3, RZ, P0, !PT ;  /* 0x00000003ff037210 */ /* 0x000fe200007fe4ff */
[----:B--2---:R-:W-:-:S04]  /*0290*/  FADD R12, R12, R5 ;  /* 0x000000050c0c7221 */ /* 0x004fc80000000000 */
[----:B---3--:R-:W-:-:S04]  /*02a0*/  FADD R11, R12, R11 ;  /* 0x0000000b0c0b7221 */ /* 0x008fc80000000000 */
[----:B----4-:R-:W-:-:S04]  /*02b0*/  FADD R11, R11, R14 ;  /* 0x0000000e0b0b7221 */ /* 0x010fc80000000000 */
[----:B-----5:R-:W-:-:S04]  /*02c0*/  FADD R11, R11, R16 ;  /* 0x000000100b0b7221 */ /* 0x020fc80000000000 */
[----:B------:R-:W-:-:S04]  /*02d0*/  FADD R11, R11, R18 ;  /* 0x000000120b0b7221 */ /* 0x000fc80000000000 */
        /* <DEDUP_REMOVED lines=10> */
[----:B------:R-:W-:Y:S01]  /*0380*/  FADD R5, R7, R4 ;  /* 0x0000000407057221 */ /* 0x000fe20000000000 */
[----:B------:R-:W-:Y:S06]  /*0390*/  BRA.U UP1, `(.L_x_2) ;  /* 0xfffffffd016c7547 */ /* 0x000fec000b83ffff */
.L_x_1:
[----:B------:R-:W-:Y:S05]  /*03a0*/  BRA.U !UP0, `(.L_x_0) ;  /* 0x0000000108d07547 */ /* 0x000fea000b800000 */
[----:B------:R-:W-:Y:S02]  /*03b0*/  UISETP.GE.U32.AND UP0, UPT, UR6, 0x8, UPT ;  /* 0x000000080600788c */ /* 0x000fe4000bf06070 */
[----:B------:R-:W-:-:S04]  /*03c0*/  ULOP3.LUT UR5, UR9, 0x7, URZ, 0xc0, !UPT ;  /* 0x0000000709057892 */ /* 0x000fc8000f8ec0ff */
[----:B------:R-:W-:-:S03]  /*03d0*/  UISETP.NE.AND UP1, UPT, UR5, URZ, UPT ;  /* 0x000000ff0500728c */ /* 0x000fc6000bf25270 */
[----:B------:R-:W-:Y:S08]  /*03e0*/  BRA.U !UP0, `(.L_x_3) ;  /* 0x00000001084c7547 */ /* 0x000ff0000b800000 */
[----:B------:R-:W0:Y:S02]  /*03f0*/  LDC.64 R2, c[0x0][0x380] ;  /* 0x0000e000ff027b82 */ /* 0x000e240000000a00 */
[----:B0-----:R-:W-:-:S05]  /*0400*/  IMAD.WIDE.U32 R2, R0, 0xc, R2 ;  /* 0x0000000c00027825 */ /* 0x001fca00078e0002 */
[----:B------:R-:W2:Y:S04]  /*0410*/  LDG.E R4, desc[UR10][R2.64+0x8] ;  /* 0x0000080a02047981 */ /* 0x000ea8000c1e1900 */
[----:B------:R-:W3:Y:S04]  /*0420*/  LDG.E R7, desc[UR10][R2.64+0x14] ;  /* 0x0000140a02077981 */ /* 0x000ee8000c1e1900 */
[----:B------:R-:W4:Y:S04]  /*0430*/  LDG.E R9, desc[UR10][R2.64+0x20] ;  /* 0x0000200a02097981 */ /* 0x000f28000c1e1900 */
[----:B------:R-:W5:Y:S04]  /*0440*/  LDG.E R11, desc[UR10][R2.64+0x2c] ;  /* 0x00002c0a020b7981 */ /* 0x000f68000c1e1900 */
[----:B------:R-:W5:Y:S04]  /*0450*/  LDG.E R13, desc[UR10][R2.64+0x38] ;  /* 0x0000380a020d7981 */ /* 0x000f68000c1e1900 */
[----:B------:R-:W5:Y:S04]  /*0460*/  LDG.E R15, desc[UR10][R2.64+0x44] ;  /* 0x0000440a020f7981 */ /* 0x000f68000c1e1900 */
[----:B------:R-:W5:Y:S04]  /*0470*/  LDG.E R17, desc[UR10][R2.64+0x50] ;  /* 0x0000500a02117981 */ /* 0x000f68000c1e1900 */
[----:B------:R-:W5:Y:S01]  /*0480*/  LDG.E R19, desc[UR10][R2.64+0x5c] ;  /* 0x00005c0a02137981 */ /* 0x000f62000c1e1900 */
[----:B------:R-:W-:-:S02]  /*0490*/  VIADD R0, R0, 0x8 ;  /* 0x0000000800007836 */ /* 0x000fc40000000000 */
[----:B--2---:R-:W-:-:S04]  /*04a0*/  FADD R4, R5, R4 ;  /* 0x0000000405047221 */ /* 0x004fc80000000000 */
[----:B---3--:R-:W-:-:S04]  /*04b0*/  FADD R4, R4, R7 ;  /* 0x0000000704047221 */ /* 0x008fc80000000000 */
[----:B----4-:R-:W-:-:S04]  /*04c0*/  FADD R4, R4, R9 ;  /* 0x0000000904047221 */ /* 0x010fc80000000000 */
[----:B-----5:R-:W-:-:S04]  /*04d0*/  FADD R4, R4, R11 ;  /* 0x0000000b04047221 */ /* 0x020fc80000000000 */
[----:B------:R-:W-:-:S04]  /*04e0*/  FADD R4, R4, R13 ;  /* 0x0000000d04047221 */ /* 0x000fc80000000000 */
[----:B------:R-:W-:-:S04]  /*04f0*/  FADD R4, R4, R15 ;  /* 0x0000000f04047221 */ /* 0x000fc80000000000 */
[----:B------:R-:W-:-:S04]  /*0500*/  FADD R4, R4, R17 ;  /* 0x0000001104047221 */ /* 0x000fc80000000000 */
[----:B------:R-:W-:-:S07]  /*0510*/  FADD R5, R4, R19 ;  /* 0x0000001304057221 */ /* 0x000fce0000000000 */
.L_x_3:
        /* <DEDUP_REMOVED lines=10> */
[----:B------:R-:W5:Y:S01]  /*05c0*/  LDG.E R11, desc[UR10][R2.64+0x2c] ;  /* 0x00002c0a020b7981 */ /* 0x000f62000c1e1900 */
[----:B------:R-:W-:Y:S01]  /*05d0*/  IADD3 R0, PT, PT, R0, 0x4, RZ ;  /* 0x0000000400007810 */ /* 0x000fe20007ffe0ff */
[----:B--2---:R-:W-:-:S04]  /*05e0*/  FADD R4, R5, R4 ;  /* 0x0000000405047221 */ /* 0x004fc80000000000 */
[----:B---3--:R-:W-:-:S04]  /*05f0*/  FADD R4, R4, R7 ;  /* 0x0000000704047221 */ /* 0x008fc80000000000 */
[----:B----4-:R-:W-:-:S04]  /*0600*/  FADD R4, R4, R9 ;  /* 0x0000000904047221 */ /* 0x010fc80000000000 */
[----:B-----5:R-:W-:-:S07]  /*0610*/  FADD R5, R4, R11 ;  /* 0x0000000b04057221 */ /* 0x020fce0000000000 */
.L_x_4:
[----:B------:R-:W-:Y:S05]  /*0620*/  BRA.U !UP1, `(.L_x_0) ;  /* 0x0000000109307547 */ /* 0x000fea000b800000 */
[----:B------:R-:W0:Y:S01]  /*0630*/  LDC.64 R2, c[0x0][0x380] ;  /* 0x0000e000ff027b82 */ /* 0x000e220000000a00 */
[----:B------:R-:W-:Y:S01]  /*0640*/  UIADD3 UR4, UPT, UPT, -UR4, URZ, URZ ;  /* 0x000000ff04047290 */ /* 0x000fe2000fffe1ff */
[----:B0-----:R-:W-:-:S03]  /*0650*/  IMAD.WIDE.U32 R2, R0, 0xc, R2 ;  /* 0x0000000c00027825 */ /* 0x001fc600078e0002 */
[----:B------:R-:W-:-:S05]  /*0660*/  IADD3 R2, P0, PT, R2, 0x8, RZ ;  /* 0x0000000802027810 */ /* 0x000fca0007f1e0ff */
[----:B------:R-:W-:-:S08]  /*0670*/  IMAD.X R3, RZ, RZ, R3, P0 ;  /* 0x000000ffff037224 */ /* 0x000fd000000e0603 */
.L_x_5:
[----:B------:R0:W2:Y:S01]  /*0680*/  LDG.E R0, desc[UR10][R2.64] ;  /* 0x0000000a02007981 */ /* 0x0000a2000c1e1900 */
[----:B------:R-:W-:-:S04]  /*0690*/  UIADD3 UR4, UPT, UPT, UR4, 0x1, URZ ;  /* 0x0000000104047890 */ /* 0x000fc8000fffe0ff */
[----:B------:R-:W-:Y:S01]  /*06a0*/  UISETP.NE.AND UP0, UPT, UR4, URZ, UPT ;  /* 0x000000ff0400728c */ /* 0x000fe2000bf05270 */
[----:B0-----:R-:W-:-:S04]  /*06b0*/  IADD3 R2, P0, PT, R2, 0xc, RZ ;  /* 0x0000000c02027810 */ /* 0x001fc80007f1e0ff */
[----:B------:R-:W-:Y:S01]  /*06c0*/  IADD3.X R3, PT, PT, RZ, R3, RZ, P0, !PT ;  /* 0x00000003ff037210 */ /* 0x000fe200007fe4ff */
[----:B--2---:R-:W-:-:S03]  /*06d0*/  FADD R5, R0, R5 ;  /* 0x0000000500057221 */ /* 0x004fc60000000000 */
[----:B------:R-:W-:Y:S05]  /*06e0*/  BRA.U UP0, `(.L_x_5) ;  /* 0xfffffffd00e47547 */ /* 0x000fea000b83ffff */
.L_x_0:
[----:B------:R-:W-:-:S04]  /*06f0*/  I2FP.F32.S32 R4, UR9 ;  /* 0x0000000900047c45 */ /* 0x000fc80008201400 */
[----:B------:R-:W0:Y:S08]  /*0700*/  MUFU.RCP R3, R4 ;  /* 0x0000000400037308 */ /* 0x000e300000001000 */
[----:B------:R-:W1:Y:S01]  /*0710*/  FCHK P0, R5, R4 ;  /* 0x0000000405007302 */ /* 0x000e620000000000 */
[----:B0-----:R-:W-:-:S04]  /*0720*/  FFMA R0, -R4, R3, 1 ;  /* 0x3f80000004007423 */ /* 0x001fc80000000103 */
[----:B------:R-:W-:-:S04]  /*0730*/  FFMA R0, R3, R0, R3 ;  /* 0x0000000003007223 */ /* 0x000fc80000000003 */
[----:B------:R-:W-:-:S04]  /*0740*/  FFMA R3, R0, R5, RZ ;  /* 0x0000000500037223 */ /* 0x000fc800000000ff */
[----:B------:R-:W-:-:S04]  /*0750*/  FFMA R2, -R4, R3, R5 ;  /* 0x0000000304027223 */ /* 0x000fc80000000105 */
[----:B------:R-:W-:Y:S01]  /*0760*/  FFMA R7, R0, R2, R3 ;  /* 0x0000000200077223 */ /* 0x000fe20000000003 */
[----:B-1----:R-:W-:Y:S06]  /*0770*/  @!P0 BRA `(.L_x_6) ;  /* 0x00000000000c8947 */ /* 0x002fec0003800000 */
[----:B------:R-:W-:Y:S01]  /*0780*/  IMAD.MOV.U32 R3, RZ, RZ, R5 ;  /* 0x000000ffff037224 */ /* 0x000fe200078e0005 */
[----:B------:R-:W-:-:S07]  /*0790*/  MOV R2, 0x7b0 ;  /* 0x000007b000027802 */ /* 0x000fce0000000f00 */
[----:B------:R-:W-:Y:S05]  /*07a0*/  CALL.REL.NOINC `($__internal_0_$__cuda_sm3x_div_rn_noftz_f32_slowpath) ;  /* 0x00000000000c7944 */ /* 0x000fea0003c00000 */
.L_x_6:
[----:B------:R-:W0:Y:S02]  /*07b0*/  LDC.64 R2, c[0x0][0x380] ;  /* 0x0000e000ff027b82 */ /* 0x000e240000000a00 */
[----:B0-----:R-:W-:Y:S01]  /*07c0*/  STG.E desc[UR10][R2.64+0x8], R7 ;  /* 0x0000080702007986 */ /* 0x001fe2000c10190a */
[----:B------:R-:W-:Y:S05]  /*07d0*/  EXIT ;  /* 0x000000000000794d */ /* 0x000fea0003800000 */
        .weak           $__internal_0_$__cuda_sm3x_div_rn_noftz_f32_slowpath
        .type           $__internal_0_$__cuda_sm3x_div_rn_noftz_f32_slowpath,@function
        .size           $__internal_0_$__cuda_sm3x_div_rn_noftz_f32_slowpath,(.L_x_44 - $__internal_0_$__cuda_sm3x_div_rn_noftz_f32_slowpath)
$__internal_0_$__cuda_sm3x_div_rn_noftz_f32_slowpath:
[----:B------:R-:W-:Y:S02]  /*07e0*/  SHF.R.U32.HI R5, RZ, 0x17, R4 ;  /* 0x00000017ff057819 */ /* 0x000fe40000011604 */
[----:B------:R-:W-:Y:S02]  /*07f0*/  SHF.R.U32.HI R0, RZ, 0x17, R3 ;  /* 0x00000017ff007819 */ /* 0x000fe40000011603 */
[----:B------:R-:W-:Y:S02]  /*0800*/  LOP3.LUT R5, R5, 0xff, RZ, 0xc0, !PT ;  /* 0x000000ff05057812 */ /* 0x000fe400078ec0ff */
[----:B------:R-:W-:Y:S02]  /*0810*/  LOP3.LUT R10, R0, 0xff, RZ, 0xc0, !PT ;  /* 0x000000ff000a7812 */ /* 0x000fe400078ec0ff */
[----:B------:R-:W-:-:S03]  /*0820*/  IADD3 R7, PT, PT, R5, -0x1, RZ ;  /* 0xffffffff05077810 */ /* 0x000fc60007ffe0ff */
[----:B------:R-:W-:Y:S01]  /*0830*/  VIADD R8, R10, 0xffffffff ;  /* 0xffffffff0a087836 */ /* 0x000fe20000000000 */
[----:B------:R-:W-:-:S04]  /*0840*/  ISETP.GT.U32.AND P0, PT, R7, 0xfd, PT ;  /* 0x000000fd0700780c */ /* 0x000fc80003f04070 */
[----:B------:R-:W-:-:S13]  /*0850*/  ISETP.GT.U32.OR P0, PT, R8, 0xfd, P0 ;  /* 0x000000fd0800780c */ /* 0x000fda0000704470 */
[----:B------:R-:W-:Y:S01]  /*0860*/  @!P0 MOV R6, RZ ;  /* 0x000000ff00068202 */ /* 0x000fe20000000f00 */
[----:B------:R-:W-:Y:S06]  /*0870*/  @!P0 BRA `(.L_x_7) ;  /* 0x0000000000608947 */ /* 0x000fec0003800000 */
[----:B------:R-:W-:Y:S01]  /*0880*/  FSETP.GTU.FTZ.AND P0, PT, |R3|, +INF , PT ;  /* 0x7f8000000300780b */ /* 0x000fe20003f1c200 */
[----:B------:R-:W-:Y:S01]  /*0890*/  IMAD.MOV.U32 R0, RZ, RZ, R4 ;  /* 0x000000ffff007224 */ /* 0x000fe200078e0004 */
[----:B------:R-:W-:-:S04]  /*08a0*/  FSETP.GTU.FTZ.AND P1, PT, |R4|, +INF , PT ;  /* 0x7f8000000400780b */ /* 0x000fc80003f3c200 */
[----:B------:R-:W-:-:S13]  /*08b0*/  PLOP3.LUT P0, PT, P0, P1, PT, 0xf8, 0x8f ;  /* 0x00000000008f781c */ /* 0x000fda0000703f70 */
[----:B------:R-:W-:Y:S05]  /*08c0*/  @P0 BRA `(.L_x_8) ;  /* 0x0000000400440947 */ /* 0x000fea0003800000 */
[----:B------:R-:W-:-:S13]  /*08d0*/  LOP3.LUT P0, RZ, R4, 0x7fffffff, R3, 0xc8, !PT ;  /* 0x7fffffff04ff7812 */ /* 0x000fda000780c803 */
[----:B------:R-:W-:Y:S05]  /*08e0*/  @!P0 BRA `(.L_x_9) ;  /* 0x0000000400348947 */ /* 0x000fea0003800000 */
[C---:B------:R-:W-:Y:S02]  /*08f0*/  FSETP.NEU.FTZ.AND P2, PT, |R3|.reuse, +INF , PT ;  /* 0x7f8000000300780b */ /* 0x040fe40003f5d200 */
[----:B------:R-:W-:Y:S02]  /*0900*/  FSETP.NEU.FTZ.AND P1, PT, |R0|, +INF , PT ;  /* 0x7f8000000000780b */ /* 0x000fe40003f3d200 */
[----:B------:R-:W-:-:S11]  /*0910*/  FSETP.NEU.FTZ.AND P0, PT, |R3|, +INF , PT ;  /* 0x7f8000000300780b */ /* 0x000fd60003f1d200 */
[----:B------:R-:W-:Y:S05]  /*0920*/  @!P1 BRA !P2, `(.L_x_9) ;  /* 0x0000000400249947 */ /* 0x000fea0005000000 */
[----:B------:R-:W-:-:S04]  /*0930*/  LOP3.LUT P2, RZ, R3, 0x7fffffff, RZ, 0xc0, !PT ;  /* 0x7fffffff03ff7812 */ /* 0x000fc8000784c0ff */
[----:B------:R-:W-:-:S13]  /*0940*/  PLOP3.LUT P1, PT, P1, P2, PT, 0x2f, 0xf2 ;  /* 0x0000000000f2781c */ /* 0x000fda0000f24577 */
[----:B------:R-:W-:Y:S05]  /*0950*/  @P1 BRA `(.L_x_10) ;  /* 0x0000000400101947 */ /* 0x000fea0003800000 */
[----:B------:R-:W-:-:S04]  /*0960*/  LOP3.LUT P1, RZ, R4, 0x7fffffff, RZ, 0xc0, !PT ;  /* 0x7fffffff04ff7812 */ /* 0x000fc8000782c0ff */
[----:B------:R-:W-:-:S13]  /*0970*/  PLOP3.LUT P0, PT, P0, P1, PT, 0x2f, 0xf2 ;  /* 0x0000000000f2781c */ /* 0x000fda0000702577 */
[----:B------:R-:W-:Y:S05]  /*0980*/  @P0 BRA `(.L_x_11) ;  /* 0x0000000000f80947 */ /* 0x000fea0003800000 */
[----:B------:R-:W-:Y:S02]  /*0990*/  ISETP.GE.AND P0, PT, R8, RZ, PT ;  /* 0x000000ff0800720c */ /* 0x000fe40003f06270 */
[----:B------:R-:W-:-:S11]  /*09a0*/  ISETP.GE.AND P1, PT, R7, RZ, PT ;  /* 0x000000ff0700720c */ /* 0x000fd60003f26270 */
[----:B------:R-:W-:Y:S01]  /*09b0*/  @P0 MOV R6, RZ ;  /* 0x000000ff00060202 */ /* 0x000fe20000000f00 */
[----:B------:R-:W-:Y:S02]  /*09c0*/  @!P0 IMAD.MOV.U32 R6, RZ, RZ, -0x40 ;  /* 0xffffffc0ff068424 */ /* 0x000fe400078e00ff */
[----:B------:R-:W-:Y:S01]  /*09d0*/  @!P0 FFMA R3, R3, 1.84467440737095516160e+19, RZ ;  /* 0x5f80000003038823 */ /* 0x000fe200000000ff */
[----:B------:R-:W-:Y:S02]  /*09e0*/  @!P1 FFMA R4, R0, 1.84467440737095516160e+19, RZ ;  /* 0x5f80000000049823 */ /* 0x000fe400000000ff */
[----:B------:R-:W-:-:S07]  /*09f0*/  @!P1 IADD3 R6, PT, PT, R6, 0x40, RZ ;  /* 0x0000004006069810 */ /* 0x000fce0007ffe0ff */
.L_x_7:
[----:B------:R-:W-:-:S05]  /*0a00*/  LEA R7, R5, 0xc0800000, 0x17 ;  /* 0xc080000005077811 */ /* 0x000fca00078eb8ff */
[----:B------:R-:W-:Y:S01]  /*0a10*/  IMAD.IADD R7, R4, 0x1, -R7 ;  /* 0x0000000104077824 */ /* 0x000fe200078e0a07 */
[----:B------:R-:W-:-:S03]  /*0a20*/  IADD3 R4, PT, PT, R10, -0x7f, RZ ;  /* 0xffffff810a047810 */ /* 0x000fc60007ffe0ff */
[----:B------:R-:W0:Y:S01]  /*0a30*/  MUFU.RCP R8, R7 ;  /* 0x0000000700087308 */ /* 0x000e220000001000 */
[----:B------:R-:W-:Y:S01]  /*0a40*/  FADD.FTZ R9, -R7, -RZ ;  /* 0x800000ff07097221 */ /* 0x000fe20000010100 */
[C---:B------:R-:W-:Y:S01]  /*0a50*/  IMAD R0, R4.reuse, -0x800000, R3 ;  /* 0xff80000004007824 */ /* 0x040fe200078e0203 */
[----:B------:R-:W-:-:S05]  /*0a60*/  IADD3 R5, PT, PT, R4, 0x7f, -R5 ;  /* 0x0000007f04057810 */ /* 0x000fca0007ffe805 */
[----:B------:R-:W-:Y:S02]  /*0a70*/  IMAD.IADD R5, R5, 0x1, R6 ;  /* 0x0000000105057824 */ /* 0x000fe400078e0206 */
[----:B0-----:R-:W-:-:S04]  /*0a80*/  FFMA R11, R8, R9, 1 ;  /* 0x3f800000080b7423 */ /* 0x001fc80000000009 */
[----:B------:R-:W-:-:S04]  /*0a90*/  FFMA R10, R8, R11, R8 ;  /* 0x0000000b080a7223 */ /* 0x000fc80000000008 */
[----:B------:R-:W-:-:S04]  /*0aa0*/  FFMA R3, R0, R10, RZ ;  /* 0x0000000a00037223 */ /* 0x000fc800000000ff */
[----:B------:R-:W-:-:S04]  /*0ab0*/  FFMA R8, R9, R3, R0 ;  /* 0x0000000309087223 */ /* 0x000fc80000000000 */
[----:B------:R-:W-:-:S04]  /*0ac0*/  FFMA R11, R10, R8, R3 ;  /* 0x000000080a0b7223 */ /* 0x000fc80000000003 */
[----:B------:R-:W-:-:S04]  /*0ad0*/  FFMA R8, R9, R11, R0 ;  /* 0x0000000b09087223 */ /* 0x000fc80000000000 */
[----:B------:R-:W-:-:S05]  /*0ae0*/  FFMA R3, R10, R8, R11 ;  /* 0x000000080a037223 */ /* 0x000fca000000000b */
[----:B------:R-:W-:-:S04]  /*0af0*/  SHF.R.U32.HI R0, RZ, 0x17, R3 ;  /* 0x00000017ff007819 */ /* 0x000fc80000011603 */
[----:B------:R-:W-:-:S04]  /*0b00*/  LOP3.LUT R0, R0, 0xff, RZ, 0xc0, !PT ;  /* 0x000000ff00007812 */ /* 0x000fc800078ec0ff */
[----:B------:R-:W-:-:S05]  /*0b10*/  IADD3 R6, PT, PT, R0, R5, RZ ;  /* 0x0000000500067210 */ /* 0x000fca0007ffe0ff */
[----:B------:R-:W-:-:S05]  /*0b20*/  VIADD R0, R6, 0xffffffff ;  /* 0xffffffff06007836 */ /* 0x000fca0000000000 */
[----:B------:R-:W-:-:S13]  /*0b30*/  ISETP.GE.U32.AND P0, PT, R0, 0xfe, PT ;  /* 0x000000fe0000780c */ /* 0x000fda0003f06070 */
[----:B------:R-:W-:Y:S05]  /*0b40*/  @!P0 BRA `(.L_x_12) ;  /* 0x0000000000808947 */ /* 0x000fea0003800000 */
[----:B------:R-:W-:-:S13]  /*0b50*/  ISETP.GT.AND P0, PT, R6, 0xfe, PT ;  /* 0x000000fe0600780c */ /* 0x000fda0003f04270 */
[----:B------:R-:W-:Y:S05]  /*0b60*/  @P0 BRA `(.L_x_13) ;  /* 0x00000000006c0947 */ /* 0x000fea0003800000 */
[----:B------:R-:W-:-:S13]  /*0b70*/  ISETP.GE.AND P0, PT, R6, 0x1, PT ;  /* 0x000000010600780c */ /* 0x000fda0003f06270 */
[----:B------:R-:W-:Y:S05]  /*0b80*/  @P0 BRA `(.L_x_14) ;  /* 0x0000000000980947 */ /* 0x000fea0003800000 */
[----:B------:R-:W-:Y:S02]  /*0b90*/  ISETP.GE.AND P0, PT, R6, -0x18, PT ;  /* 0xffffffe80600780c */ /* 0x000fe40003f06270 */
[----:B------:R-:W-:-:S11]  /*0ba0*/  LOP3.LUT R3, R3, 0x80000000, RZ, 0xc0, !PT ;  /* 0x8000000003037812 */ /* 0x000fd600078ec0ff */
[----:B------:R-:W-:Y:S05]  /*0bb0*/  @!P0 BRA `(.L_x_14) ;  /* 0x00000000008c8947 */ /* 0x000fea0003800000 */
[-CC-:B------:R-:W-:Y:S01]  /*0bc0*/  FFMA.RZ R0, R10, R8.reuse, R11.reuse ;  /* 0x000000080a007223 */ /* 0x180fe2000000c00b */
[----:B------:R-:W-:Y:S01]  /*0bd0*/  IADD3 R7, PT, PT, R6, 0x20, RZ ;  /* 0x0000002006077810 */ /* 0x000fe20007ffe0ff */
[-CC-:B------:R-:W-:Y:S01]  /*0be0*/  FFMA.RM R5, R10, R8.reuse, R11.reuse ;  /* 0x000000080a057223 */ /* 0x180fe2000000400b */
[----:B------:R-:W-:Y:S02]  /*0bf0*/  ISETP.NE.AND P2, PT, R6, RZ, PT ;  /* 0x000000ff0600720c */ /* 0x000fe40003f45270 */
[----:B------:R-:W-:Y:S01]  /*0c00*/  LOP3.LUT R4, R0, 0x7fffff, RZ, 0xc0, !PT ;  /* 0x007fffff00047812 */ /* 0x000fe200078ec0ff */
[----:B------:R-:W-:Y:S01]  /*0c10*/  FFMA.RP R0, R10, R8, R11 ;  /* 0x000000080a007223 */ /* 0x000fe2000000800b */
[----:B------:R-:W-:Y:S01]  /*0c20*/  ISETP.NE.AND P1, PT, R6, RZ, PT ;  /* 0x000000ff0600720c */ /* 0x000fe20003f25270 */
[----:B------:R-:W-:Y:S01]  /*0c30*/  IMAD.MOV R6, RZ, RZ, -R6 ;  /* 0x000000ffff067224 */ /* 0x000fe200078e0a06 */
[----:B------:R-:W-:Y:S02]  /*0c40*/  LOP3.LUT R4, R4, 0x800000, RZ, 0xfc, !PT ;  /* 0x0080000004047812 */ /* 0x000fe400078efcff */
[----:B------:R-:W-:-:S02]  /*0c50*/  FSETP.NEU.FTZ.AND P0, PT, R0, R5, PT ;  /* 0x000000050000720b */ /* 0x000fc40003f1d000 */
[----:B------:R-:W-:Y:S02]  /*0c60*/  SHF.L.U32 R7, R4, R7, RZ ;  /* 0x0000000704077219 */ /* 0x000fe400000006ff */
[----:B------:R-:W-:Y:S02]  /*0c70*/  SEL R5, R6, RZ, P2 ;  /* 0x000000ff06057207 */ /* 0x000fe40001000000 */
[----:B------:R-:W-:Y:S02]  /*0c80*/  ISETP.NE.AND P1, PT, R7, RZ, P1 ;  /* 0x000000ff0700720c */ /* 0x000fe40000f25270 */
[----:B------:R-:W-:Y:S02]  /*0c90*/  SHF.R.U32.HI R5, RZ, R5, R4 ;  /* 0x00000005ff057219 */ /* 0x000fe40000011604 */
[----:B------:R-:W-:Y:S02]  /*0ca0*/  PLOP3.LUT P0, PT, P0, P1, PT, 0xf8, 0x8f ;  /* 0x00000000008f781c */ /* 0x000fe40000703f70 */
[----:B------:R-:W-:-:S02]  /*0cb0*/  SHF.R.U32.HI R7, RZ, 0x1, R5 ;  /* 0x00000001ff077819 */ /* 0x000fc40000011605 */
[----:B------:R-:W-:-:S04]  /*0cc0*/  SEL R0, RZ, 0x1, !P0 ;  /* 0x00000001ff007807 */ /* 0x000fc80004000000 */
[----:B------:R-:W-:-:S04]  /*0cd0*/  LOP3.LUT R0, R0, 0x1, R7, 0xf8, !PT ;  /* 0x0000000100007812 */ /* 0x000fc800078ef807 */
[----:B------:R-:W-:-:S04]  /*0ce0*/  LOP3.LUT R0, R0, R5, RZ, 0xc0, !PT ;  /* 0x0000000500007212 */ /* 0x000fc800078ec0ff */
[----:B------:R-:W-:-:S04]  /*0cf0*/  IADD3 R0, PT, PT, R7, R0, RZ ;  /* 0x0000000007007210 */ /* 0x000fc80007ffe0ff */
[----:B------:R-:W-:Y:S01]  /*0d00*/  LOP3.LUT R3, R0, R3, RZ, 0xfc, !PT ;  /* 0x0000000300037212 */ /* 0x000fe200078efcff */
[----:B------:R-:W-:Y:S06]  /*0d10*/  BRA `(.L_x_14) ;  /* 0x0000000000347947 */ /* 0x000fec0003800000 */
.L_x_13:
[----:B------:R-:W-:-:S04]  /*0d20*/  LOP3.LUT R3, R3, 0x80000000, RZ, 0xc0, !PT ;  /* 0x8000000003037812 */ /* 0x000fc800078ec0ff */
[----:B------:R-:W-:Y:S01]  /*0d30*/  LOP3.LUT R3, R3, 0x7f800000, RZ, 0xfc, !PT ;  /* 0x7f80000003037812 */ /* 0x000fe200078efcff */
[----:B------:R-:W-:Y:S06]  /*0d40*/  BRA `(.L_x_14) ;  /* 0x0000000000287947 */ /* 0x000fec0003800000 */
.L_x_12:
[----:B------:R-:W-:Y:S01]  /*0d50*/  IMAD R3, R5, 0x800000, R3 ;  /* 0x0080000005037824 */ /* 0x000fe200078e0203 */
[----:B------:R-:W-:Y:S06]  /*0d60*/  BRA `(.L_x_14) ;  /* 0x0000000000207947 */ /* 0x000fec0003800000 */
.L_x_11:
[----:B------:R-:W-:-:S04]  /*0d70*/  LOP3.LUT R3, R4, 0x80000000, R3, 0x48, !PT ;  /* 0x8000000004037812 */ /* 0x000fc800078e4803 */
[----:B------:R-:W-:Y:S01]  /*0d80*/  LOP3.LUT R3, R3, 0x7f800000, RZ, 0xfc, !PT ;  /* 0x7f80000003037812 */ /* 0x000fe200078efcff */
[----:B------:R-:W-:Y:S06]  /*0d90*/  BRA `(.L_x_14) ;  /* 0x0000000000147947 */ /* 0x000fec0003800000 */
.L_x_10:
[----:B------:R-:W-:Y:S01]  /*0da0*/  LOP3.LUT R3, R4, 0x80000000, R3, 0x48, !PT ;  /* 0x8000000004037812 */ /* 0x000fe200078e4803 */
[----:B------:R-:W-:Y:S06]  /*0db0*/  BRA `(.L_x_14) ;  /* 0x00000000000c7947 */ /* 0x000fec0003800000 */
.L_x_9:
[----:B------:R-:W0:Y:S01]  /*0dc0*/  MUFU.RSQ R3, -QNAN ;  /* 0xffc0000000037908 */ /* 0x000e220000001400 */
[----:B------:R-:W-:Y:S05]  /*0dd0*/  BRA `(.L_x_14) ;  /* 0x0000000000047947 */ /* 0x000fea0003800000 */
.L_x_8:
[----:B------:R-:W-:-:S07]  /*0de0*/  FADD.FTZ R3, R3, R0 ;  /* 0x0000000003037221 */ /* 0x000fce0000010000 */
.L_x_14:
[----:B0-----:R-:W-:Y:S01]  /*0df0*/  MOV R7, R3 ;  /* 0x0000000300077202 */ /* 0x001fe20000000f00 */
[----:B------:R-:W-:-:S04]  /*0e00*/  IMAD.MOV.U32 R3, RZ, RZ, 0x0 ;  /* 0x00000000ff037424 */ /* 0x000fc800078e00ff */
[----:B------:R-:W-:Y:S05]  /*0e10*/  RET.REL.NODEC R2 `(_Z7kernel2P5entryi) ;  /* 0xfffffff002787950 */ /* 0x000fea0003c3ffff */
.L_x_15:
[----:B------:R-:W-:-:S00]  /*0e20*/  BRA `(.L_x_15) ;  /* 0xfffffffc00fc7947 */ /* 0x000fc0000383ffff */
[----:B------:R-:W-:-:S00]  /*0e30*/  NOP ;  /* 0x0000000000007918 */ /* 0x000fc00000000000 */
        /* <DEDUP_REMOVED lines=12> */
.L_x_44:


//--------------------- .text._Z7kernel1P5entryif --------------------------
	.section	.text._Z7kernel1P5entryif,"ax",@progbits
	.align	128
        .global         _Z7kernel1P5entryif
        .type           _Z7kernel1P5entryif,@function
        .size           _Z7kernel1P5entryif,(.L_x_45 - _Z7kernel1P5entryif)
        .other          _Z7kernel1P5entryif,@"STO_CUDA_ENTRY STV_DEFAULT"
_Z7kernel1P5entryif:
.text._Z7kernel1P5entryif:
[----:B------:R-:W-:Y:S01]  /*0000*/  LDC R1, c[0x0][0x37c] ;  /* 0x0000df00ff017b82 */ /* 0x000fe20000000800 */
[----:B------:R-:W0:Y:S07]  /*0010*/  S2R R0, SR_TID.X ;  /* 0x0000000000007919 */ /* 0x000e2e0000002100 */
[----:B------:R-:W0:Y:S01]  /*0020*/  S2UR UR6, SR_CTAID.X ;  /* 0x00000000000679c3 */ /* 0x000e220000002500 */
[----:B------:R-:W1:Y:S01]  /*0030*/  LDCU.64 UR8, c[0x0][0x380] ;  /* 0x00007000ff0877ac */ /* 0x000e620008000a00 */
[----:B------:R-:W2:Y:S06]  /*0040*/  LDCU.64 UR4, c[0x0][0x358] ;  /* 0x00006b00ff0477ac */ /* 0x000eac0008000a00 */
[----:B------:R-:W0:Y:S01]  /*0050*/  LDC R5, c[0x0][0x360] ;  /* 0x0000d800ff057b82 */ /* 0x000e220000000800 */
[----:B-1----:R-:W-:-:S02]  /*0060*/  IMAD.U32 R2, RZ, RZ, UR8 ;  /* 0x00000008ff027e24 */ /* 0x002fc4000f8e00ff */
[----:B------:R-:W-:Y:S02]  /*0070*/  IMAD.U32 R3, RZ, RZ, UR9 ;  /* 0x00000009ff037e24 */ /* 0x000fe4000f8e00ff */
[----:B0-----:R-:W-:Y:S01]  /*0080*/  IMAD R5, R5, UR6, R0 ;  /* 0x0000000605057c24 */ /* 0x001fe2000f8e0200 */
[----:B------:R-:W0:Y:S03]  /*0090*/  LDCU UR6, c[0x0][0x388] ;  /* 0x00007100ff0677ac */ /* 0x000e260008000800 */
[----:B------:R-:W-:-:S05]  /*00a0*/  IMAD.WIDE R4, R5, 0xc, R2 ;  /* 0x0000000c05047825 */ /* 0x000fca00078e0202 */
[----:B--2---:R1:W5:Y:S01]  /*00b0*/  LDG.E R0, desc[UR4][R4.64+0x4] ;  /* 0x0000040404007981 */ /* 0x004362000c1e1900 */
[----:B------:R-:W2:Y:S01]  /*00c0*/  LDCU UR7, c[0x0][0x388] ;  /* 0x00007100ff0777ac */ /* 0x000ea20008000800 */
[----:B------:R-:W-:Y:S01]  /*00d0*/  CS2R R12, SRZ ;  /* 0x00000000000c7805 */ /* 0x000fe2000001ff00 */
[----:B0-----:R-:W-:Y:S01]  /*00e0*/  UISETP.NE.AND UP0, UPT, UR6, URZ, UPT ;  /* 0x000000ff0600728c */ /* 0x001fe2000bf05270 */
[----:B--2---:R-:W-:-:S08]  /*00f0*/  MOV R8, UR7 ;  /* 0x0000000700087c02 */ /* 0x004fd00008000f00 */
[----:B-1----:R-:W-:Y:S05]  /*0100*/  BRA.U !UP0, `(.L_x_16) ;  /* 0x0000000108407547 */ /* 0x002fea000b800000 */
[----:B------:R-:W0:Y:S01]  /*0110*/  LDCU UR6, c[0x0][0x38c] ;  /* 0x00007180ff0677ac */ /* 0x000e220008000800 */
[----:B------:R-:W-:Y:S01]  /*0120*/  BSSY.RECONVERGENT B0, `(.L_x_16) ;  /* 0x000000e000007945 */ /* 0x000fe20003800200 */
[----:B------:R-:W-:Y:S02]  /*0130*/  IMAD.MOV.U32 R12, RZ, RZ, RZ ;  /* 0x000000ffff0c7224 */ /* 0x000fe400078e00ff */
[----:B------:R-:W-:Y:S02]  /*0140*/  IMAD.U32 R11, RZ, RZ, UR7 ;  /* 0x00000007ff0b7e24 */ /* 0x000fe4000f8e00ff */
[----:B0----5:R-:W-:-:S07]  /*0150*/  FADD R9, R0, -UR6 ;  /* 0x8000000600097e21 */ /* 0x021fce0008000000 */
.L_x_17:
[----:B------:R-:W-:-:S04]  /*0160*/  IADD3 R6, PT, PT, R11, R12, RZ ;  /* 0x0000000c0b067210 */ /* 0x000fc80007ffe0ff */
[----:B------:R-:W-:-:S04]  /*0170*/  LEA.HI R6, R6, R6, RZ, 0x1 ;  /* 0x0000000606067211 */ /* 0x000fc800078f08ff */
[----:B------:R-:W-:-:S05]  /*0180*/  SHF.R.S32.HI R10, RZ, 0x1, R6 ;  /* 0x00000001ff0a7819 */ /* 0x000fca0000011406 */
[----:B------:R-:W-:-:S06]  /*0190*/  IMAD.WIDE R6, R10, 0xc, R2 ;  /* 0x0000000c0a067825 */ /* 0x000fcc00078e0202 */
[----:B------:R-:W2:Y:S02]  /*01a0*/  LDG.E R6, desc[UR4][R6.64+0x4] ;  /* 0x0000040406067981 */ /* 0x000ea4000c1e1900 */
[----:B--2---:R-:W-:-:S04]  /*01b0*/  FSETP.GTU.AND P0, PT, R6, R9, PT ;  /* 0x000000090600720b */ /* 0x004fc80003f0c000 */
[----:B------:R-:W-:-:S09]  /*01c0*/  SEL R11, R11, R10, !P0 ;  /* 0x0000000a0b0b7207 */ /* 0x000fd20004000000 */
[----:B------:R-:W-:-:S05]  /*01d0*/  @!P0 VIADD R12, R10, 0x1 ;  /* 0x000000010a0c8836 */ /* 0x000fca0000000000 */
[----:B------:R-:W-:-:S13]  /*01e0*/  ISETP.NE.AND P0, PT, R12, R11, PT ;  /* 0x0000000b0c00720c */ /* 0x000fda0003f05270 */
[----:B------:R-:W-:Y:S05]  /*01f0*/  @P0 BRA `(.L_x_17) ;  /* 0xfffffffc00d80947 */ /* 0x000fea000383ffff */
[----:B------:R-:W-:Y:S05]  /*0200*/  BSYNC.RECONVERGENT B0 ;  /* 0x0000000000007941 */ /* 0x000fea0003800200 */
.L_x_16:
[----:B------:R-:W-:Y:S05]  /*0210*/  BRA.U !UP0, `(.L_x_18) ;  /* 0x0000000108487547 */ /* 0x000fea000b800000 */
[----:B------:R-:W0:Y:S01]  /*0220*/  LDCU UR6, c[0x0][0x38c] ;  /* 0x00007180ff0677ac */ /* 0x000e220008000800 */
[----:B------:R-:W-:Y:S01]  /*0230*/  BSSY.RECONVERGENT B0, `(.L_x_18) ;  /* 0x0000010000007945 */ /* 0x000fe20003800200 */
[----:B------:R-:W-:Y:S01]  /*0240*/  IMAD.MOV.U32 R13, RZ, RZ, RZ ;  /* 0x000000ffff0d7224 */ /* 0x000fe200078e00ff */
[----:B------:R-:W1:Y:S01]  /*0250*/  LDCU.64 UR8, c[0x0][0x380] ;  /* 0x00007000ff0877ac */ /* 0x000e620008000a00 */
[----:B0----5:R-:W-:-:S07]  /*0260*/  FADD R11, R0, UR6 ;  /* 0x00000006000b7e21 */ /* 0x021fce0008000000 */
.L_x_19:
[----:B------:R-:W-:Y:S01]  /*0270*/  IADD3 R0, PT, PT, R13, R8, RZ ;  /* 0x000000080d007210 */ /* 0x000fe20007ffe0ff */
[----:B-1----:R-:W-:Y:S02]  /*0280*/  IMAD.U32 R2, RZ, RZ, UR8 ;  /* 0x00000008ff027e24 */ /* 0x002fe4000f8e00ff */
[----:B------:R-:W-:Y:S01]  /*0290*/  IMAD.U32 R3, RZ, RZ, UR9 ;  /* 0x00000009ff037e24 */ /* 0x000fe2000f8e00ff */
[----:B------:R-:W-:-:S04]  /*02a0*/  LEA.HI R0, R0, R0, RZ, 0x1 ;  /* 0x0000000000007211 */ /* 0x000fc800078f08ff */
[----:B------:R-:W-:-:S05]  /*02b0*/  SHF.R.S32.HI R9, RZ, 0x1, R0 ;  /* 0x00000001ff097819 */ /* 0x000fca0000011400 */
[----:B------:R-:W-:-:S06]  /*02c0*/  IMAD.WIDE R6, R9, 0xc, R2 ;  /* 0x0000000c09067825 */ /* 0x000fcc00078e0202 */
[----:B------:R-:W2:Y:S02]  /*02d0*/  LDG.E R6, desc[UR4][R6.64+0x4] ;  /* 0x0000040406067981 */ /* 0x000ea4000c1e1900 */
[----:B--2---:R-:W-:-:S04]  /*02e0*/  FSETP.GE.AND P0, PT, R6, R11, PT ;  /* 0x0000000b0600720b */ /* 0x004fc80003f06000 */
[----:B------:R-:W-:-:S09]  /*02f0*/  SEL R8, R9, R8, P0 ;  /* 0x0000000809087207 */ /* 0x000fd20000000000 */
[----:B------:R-:W-:-:S04]  /*0300*/  @!P0 IADD3 R13, PT, PT, R9, 0x1, RZ ;  /* 0x00000001090d8810 */ /* 0x000fc80007ffe0ff */
[----:B------:R-:W-:-:S13]  /*0310*/  ISETP.NE.AND P0, PT, R13, R8, PT ;  /* 0x000000080d00720c */ /* 0x000fda0003f05270 */
[----:B------:R-:W-:Y:S05]  /*0320*/  @P0 BRA `(.L_x_19) ;  /* 0xfffffffc00d00947 */ /* 0x000fea000383ffff */
[----:B------:R-:W-:Y:S05]  /*0330*/  BSYNC.RECONVERGENT B0 ;  /* 0x0000000000007941 */ /* 0x000fea0003800200 */
.L_x_18:
[----:B------:R-:W-:Y:S01]  /*0340*/  ISETP.GT.AND P0, PT, R13, R12, PT ;  /* 0x0000000c0d00720c */ /* 0x000fe20003f04270 */
[----:B------:R-:W-:Y:S01]  /*0350*/  BSSY.RECONVERGENT B0, `(.L_x_20) ;  /* 0x0000072000007945 */ /* 0x000fe20003800200 */
[----:B------:R-:W-:-:S11]  /*0360*/  IMAD.MOV.U32 R19, RZ, RZ, RZ ;  /* 0x000000ffff137224 */ /* 0x000fd600078e00ff */
[----:B------:R-:W-:Y:S05]  /*0370*/  @!P0 BRA `(.L_x_21) ;  /* 0x0000000400bc8947 */ /* 0x000fea0003800000 */
[----:B------:R-:W0:Y:S01]  /*0380*/  LDC.64 R6, c[0x0][0x380] ;  /* 0x0000e000ff067b82 */ /* 0x000e220000000a00 */
[C---:B-----5:R-:W-:Y:S01]  /*0390*/  IADD3 R0, PT, PT, -R13.reuse, R12, RZ ;  /* 0x0000000c0d007210 */ /* 0x060fe20007ffe1ff */
[--C-:B------:R-:W-:Y:S01]  /*03a0*/  IMAD.IADD R14, R13, 0x1, -R12.reuse ;  /* 0x000000010d0e7824 */ /* 0x100fe200078e0a0c */
[----:B------:R-:W-:Y:S01]  /*03b0*/  BSSY.RECONVERGENT B1, `(.L_x_22) ;  /* 0x0000036000017945 */ /* 0x000fe20003800200 */
[----:B------:R-:W-:Y:S01]  /*03c0*/  IMAD.MOV.U32 R19, RZ, RZ, RZ ;  /* 0x000000ffff137224 */ /* 0x000fe200078e00ff */
[----:B------:R-:W-:Y:S01]  /*03d0*/  ISETP.GT.U32.AND P0, PT, R0, -0x10, PT ;  /* 0xfffffff00000780c */ /* 0x000fe20003f04070 */
[----:B------:R-:W-:Y:S01]  /*03e0*/  IMAD.MOV.U32 R17, RZ, RZ, R12 ;  /* 0x000000ffff117224 */ /* 0x000fe200078e000c */
[----:B------:R-:W-:-:S04]  /*03f0*/  LOP3.LUT R25, R14, 0xf, RZ, 0xc0, !PT ;  /* 0x0000000f0e197812 */ /* 0x000fc800078ec0ff */
[----:B------:R-:W-:-:S07]  /*0400*/  ISETP.NE.AND P1, PT, R25, RZ, PT ;  /* 0x000000ff1900720c */ /* 0x000fce0003f25270 */
[----:B------:R-:W-:Y:S06]  /*0410*/  @P0 BRA `(.L_x_23) ;  /* 0x0000000000bc0947 */ /* 0x000fec0003800000 */
[----:B------:R-:W-:Y:S02]  /*0420*/  HFMA2 R8, -RZ, RZ, 0, 6.198883056640625e-06 ;  /* 0x00000068ff087431 */ /* 0x000fe400000001ff */
[----:B------:R-:W-:Y:S01]  /*0430*/  IMAD.MOV.U32 R9, RZ, RZ, 0x0 ;  /* 0x00000000ff097424 */ /* 0x000fe200078e00ff */
[----:B------:R-:W-:Y:S01]  /*0440*/  LOP3.LUT R0, R14, 0xfffffff0, RZ, 0xc0, !PT ;  /* 0xfffffff00e007812 */ /* 0x000fe200078ec0ff */
[----:B------:R-:W-:Y:S01]  /*0450*/  IMAD.MOV.U32 R19, RZ, RZ, RZ ;  /* 0x000000ffff137224 */ /* 0x000fe200078e00ff */
[----:B------:R-:W-:-:S03]  /*0460*/  MOV R17, R12 ;  /* 0x0000000c00117202 */ /* 0x000fc60000000f00 */
[----:B------:R-:W-:Y:S02]  /*0470*/  IMAD.MOV R0, RZ, RZ, -R0 ;  /* 0x000000ffff007224 */ /* 0x000fe400078e0a00 */
[----:B0-----:R-:W-:-:S04]  /*0480*/  IMAD.WIDE.U32 R8, R6, 0x1, R8 ;  /* 0x0000000106087825 */ /* 0x001fc800078e0008 */
[----:B------:R-:W-:-:S07]  /*0490*/  IMAD.IADD R15, R9, 0x1, R7 ;  /* 0x00000001090f7824 */ /* 0x000fce00078e0207 */
.L_x_24:
[----:B------:R-:W-:Y:S01]  /*04a0*/  MOV R10, R8 ;  /* 0x00000008000a7202 */ /* 0x000fe20000000f00 */
[----:B------:R-:W-:-:S04]  /*04b0*/  IMAD.MOV.U32 R11, RZ, RZ, R15 ;  /* 0x000000ffff0b7224 */ /* 0x000fc800078e000f */
[----:B------:R-:W-:-:S05]  /*04c0*/  IMAD.WIDE R10, R17, 0xc, R10 ;  /* 0x0000000c110a7825 */ /* 0x000fca00078e020a */
        /* <DEDUP_REMOVED lines=8> */
[----:B--2---:R-:W-:-:S03]  /*0550*/  FADD R19, R20, R19 ;  /* 0x0000001314137221 */ /* 0x004fc60000000000 */
[----:B------:R-:W2:Y:S01]  /*0560*/  LDG.E R20, desc[UR4][R10.64] ;  /* 0x000000040a147981 */ /* 0x000ea2000c1e1900 */
[----:B---3--:R-:W-:-:S03]  /*0570*/  FADD R26, R19, R26 ;  /* 0x0000001a131a7221 */ /* 0x008fc60000000000 */
[----:B------:R-:W3:Y:S01]  /*0580*/  LDG.E R19, desc[UR4][R10.64+0xc] ;  /* 0x00000c040a137981 */ /* 0x000ee2000c1e1900 */
[----:B----4-:R-:W-:-:S03]  /*0590*/  FADD R27, R26, R21 ;  /* 0x000000151a1b7221 */ /* 0x010fc60000000000 */
[----:B------:R-:W4:Y:S01]  /*05a0*/  LDG.E R21, desc[UR4][R10.64+0x18] ;  /* 0x000018040a157981 */ /* 0x000f22000c1e1900 */
[----:B-----5:R-:W-:-:S03]  /*05b0*/  FADD R26, R27, R24 ;  /* 0x000000181b1a7221 */ /* 0x020fc60000000000 */
[----:B------:R-:W5:Y:S01]  /*05c0*/  LDG.E R24, desc[UR4][R10.64+0x24] ;  /* 0x000024040a187981 */ /* 0x000f62000c1e1900 */
[----:B------:R-:W-:-:S03]  /*05d0*/  FADD R27, R26, R23 ;  /* 0x000000171a1b7221 */ /* 0x000fc60000000000 */
[----:B------:R-:W5:Y:S01]  /*05e0*/  LDG.E R23, desc[UR4][R10.64+0x30] ;  /* 0x000030040a177981 */ /* 0x000f62000c1e1900 */
[----:B------:R-:W-:-:S03]  /*05f0*/  FADD R27, R27, R22 ;  /* 0x000000161b1b7221 */ /* 0x000fc60000000000 */
[----:B------:R-:W5:Y:S01]  /*0600*/  LDG.E R22, desc[UR4][R10.64+0x3c] ;  /* 0x00003c040a167981 */ /* 0x000f62000c1e1900 */
[----:B------:R-:W-:-:S03]  /*0610*/  FADD R27, R27, R18 ;  /* 0x000000121b1b7221 */ /* 0x000fc60000000000 */
[----:B------:R-:W5:Y:S04]  /*0620*/  LDG.E R18, desc[UR4][R10.64+0x48] ;  /* 0x000048040a127981 */ /* 0x000f68000c1e1900 */
[----:B------:R-:W5:Y:S01]  /*0630*/  LDG.E R26, desc[UR4][R10.64+0x54] ;  /* 0x000054040a1a7981 */ /* 0x000f62000c1e1900 */
[----:B------:R-:W-:Y:S01]  /*0640*/  FADD R27, R27, R16 ;  /* 0x000000101b1b7221 */ /* 0x000fe20000000000 */
[----:B------:R-:W-:Y:S01]  /*0650*/  VIADD R0, R0, 0x10 ;  /* 0x0000001000007836 */ /* 0x000fe20000000000 */
[----:B------:R-:W-:-:S04]  /*0660*/  IADD3 R17, PT, PT, R17, 0x10, RZ ;  /* 0x0000001011117810 */ /* 0x000fc80007ffe0ff */
[----:B------:R-:W-:Y:S01]  /*0670*/  ISETP.NE.AND P0, PT, R0, RZ, PT ;  /* 0x000000ff0000720c */ /* 0x000fe20003f05270 */
[----:B--2---:R-:W-:-:S04]  /*0680*/  FADD R20, R27, R20 ;  /* 0x000000141b147221 */ /* 0x004fc80000000000 */
[----:B---3--:R-:W-:-:S04]  /*0690*/  FADD R20, R20, R19 ;  /* 0x0000001314147221 */ /* 0x008fc80000000000 */
[----:B----4-:R-:W-:-:S04]  /*06a0*/  FADD R21, R20, R21 ;  /* 0x0000001514157221 */ /* 0x010fc80000000000 */
[----:B-----5:R-:W-:-:S04]  /*06b0*/  FADD R24, R21, R24 ;  /* 0x0000001815187221 */ /* 0x020fc80000000000 */
[----:B------:R-:W-:-:S04]  /*06c0*/  FADD R23, R24, R23 ;  /* 0x0000001718177221 */ /* 0x000fc80000000000 */
[----:B------:R-:W-:-:S04]  /*06d0*/  FADD R23, R23, R22 ;  /* 0x0000001617177221 */ /* 0x000fc80000000000 */
[----:B------:R-:W-:-:S04]  /*06e0*/  FADD R23, R23, R18 ;  /* 0x0000001217177221 */ /* 0x000fc80000000000 */
[----:B------:R-:W-:Y:S01]  /*06f0*/  FADD R19, R23, R26 ;  /* 0x0000001a17137221 */ /* 0x000fe20000000000 */
[----:B------:R-:W-:Y:S06]  /*0700*/  @P0 BRA `(.L_x_24) ;  /* 0xfffffffc00640947 */ /* 0x000fec000383ffff */
.L_x_23:
[----:B------:R-:W-:Y:S05]  /*0710*/  BSYNC.RECONVERGENT B1 ;  /* 0x0000000000017941 */ /* 0x000fea0003800200 */
.L_x_22:
[----:B------:R-:W-:Y:S05]  /*0720*/  @!P1 BRA `(.L_x_21) ;  /* 0x0000000000d09947 */ /* 0x000fea0003800000 */
[----:B------:R-:W-:Y:S01]  /*0730*/  ISETP.GE.U32.AND P0, PT, R25, 0x8, PT ;  /* 0x000000081900780c */ /* 0x000fe20003f06070 */
[----:B------:R-:W-:Y:S01]  /*0740*/  BSSY.RECONVERGENT B1, `(.L_x_25) ;  /* 0x0000016000017945 */ /* 0x000fe20003800200 */
[----:B------:R-:W-:-:S04]  /*0750*/  LOP3.LUT R10, R14, 0x7, RZ, 0xc0, !PT ;  /* 0x000000070e0a7812 */ /* 0x000fc800078ec0ff */
[----:B------:R-:W-:-:S07]  /*0760*/  ISETP.NE.AND P1, PT, R10, RZ, PT ;  /* 0x000000ff0a00720c */ /* 0x000fce0003f25270 */
[----:B------:R-:W-:Y:S06]  /*0770*/  @!P0 BRA `(.L_x_26) ;  /* 0x0000000000488947 */ /* 0x000fec0003800000 */
        /* <DEDUP_REMOVED lines=18> */
.L_x_26:
[----:B------:R-:W-:Y:S05]  /*08a0*/  BSYNC.RECONVERGENT B1 ;  /* 0x0000000000017941 */ /* 0x000fea0003800200 */
.L_x_25:
        /* <DEDUP_REMOVED lines=10> */
[----:B------:R-:W5:Y:S01]  /*0950*/  LDG.E R15, desc[UR4][R2.64+0x2c] ;  /* 0x00002c04020f7981 */ /* 0x000f62000c1e1900 */
[----:B------:R-:W-:-:S02]  /*0960*/  VIADD R17, R17, 0x4 ;  /* 0x0000000411117836 */ /* 0x000fc40000000000 */
[----:B--2---:R-:W-:-:S04]  /*0970*/  FADD R8, R19, R8 ;  /* 0x0000000813087221 */ /* 0x004fc80000000000 */
[----:B---3--:R-:W-:-:S04]  /*0980*/  FADD R8, R8, R9 ;  /* 0x0000000908087221 */ /* 0x008fc80000000000 */
[----:B----4-:R-:W-:-:S04]  /*0990*/  FADD R8, R8, R11 ;  /* 0x0000000b08087221 */ /* 0x010fc80000000000 */
[----:B-----5:R-:W-:-:S07]  /*09a0*/  FADD R19, R8, R15 ;  /* 0x0000000f08137221 */ /* 0x020fce0000000000 */
.L_x_28:
[----:B------:R-:W-:Y:S05]  /*09b0*/  BSYNC.RECONVERGENT B1 ;  /* 0x0000000000017941 */ /* 0x000fea0003800200 */
.L_x_27:
[----:B------:R-:W-:Y:S05]  /*09c0*/  @!P1 BRA `(.L_x_21) ;  /* 0x0000000000289947 */ /* 0x000fea0003800000 */
[----:B0-----:R-:W-:Y:S02]  /*09d0*/  IADD3 R6, P0, PT, R6, 0x8, RZ ;  /* 0x0000000806067810 */ /* 0x001fe40007f1e0ff */
[----:B------:R-:W-:-:S03]  /*09e0*/  IADD3 R0, PT, PT, -R0, RZ, RZ ;  /* 0x000000ff00007210 */ /* 0x000fc60007ffe1ff */
[----:B------:R-:W-:-:S08]  /*09f0*/  IMAD.X R7, RZ, RZ, R7, P0 ;  /* 0x000000ffff077224 */ /* 0x000fd000000e0607 */
.L_x_29:
[----:B------:R-:W-:-:S06]  /*0a00*/  IMAD.WIDE R2, R17, 0xc, R6 ;  /* 0x0000000c11027825 */ /* 0x000fcc00078e0206 */
[----:B------:R-:W2:Y:S01]  /*0a10*/  LDG.E R2, desc[UR4][R2.64] ;  /* 0x0000000402027981 */ /* 0x000ea2000c1e1900 */
[----:B------:R-:W-:Y:S01]  /*0a20*/  VIADD R0, R0, 0x1 ;  /* 0x0000000100007836 */ /* 0x000fe20000000000 */
[----:B------:R-:W-:-:S04]  /*0a30*/  IADD3 R17, PT, PT, R17, 0x1, RZ ;  /* 0x0000000111117810 */ /* 0x000fc80007ffe0ff */
[----:B------:R-:W-:Y:S01]  /*0a40*/  ISETP.NE.AND P0, PT, R0, RZ, PT ;  /* 0x000000ff0000720c */ /* 0x000fe20003f05270 */
[----:B--2---:R-:W-:-:S12]  /*0a50*/  FADD R19, R2, R19 ;  /* 0x0000001302137221 */ /* 0x004fd80000000000 */
[----:B------:R-:W-:Y:S05]  /*0a60*/  @P0 BRA `(.L_x_29) ;  /* 0xfffffffc00e40947 */ /* 0x000fea000383ffff */
.L_x_21:
[----:B------:R-:W-:Y:S05]  /*0a70*/  BSYNC.RECONVERGENT B0 ;  /* 0x0000000000007941 */ /* 0x000fea0003800200 */
.L_x_20:
[----:B------:R-:W-:Y:S01]  /*0a80*/  IMAD.IADD R8, R13, 0x1, -R12 ;  /* 0x000000010d087824 */ /* 0x000fe200078e0a0c */
[----:B------:R-:W-:Y:S04]  /*0a90*/  BSSY.RECONVERGENT B0, `(.L_x_30) ;  /* 0x000000e000007945 */ /* 0x000fe80003800200 */
[----:B------:R-:W-:-:S04]  /*0aa0*/  I2FP.F32.S32 R8, R8 ;  /* 0x0000000800087245 */ /* 0x000fc80000201400 */
[----:B-----5:R-:W1:Y:S08]  /*0ab0*/  MUFU.RCP R0, R8 ;  /* 0x0000000800007308 */ /* 0x020e700000001000 */
[----:B------:R-:W2:Y:S01]  /*0ac0*/  FCHK P0, R19, R8 ;  /* 0x0000000813007302 */ /* 0x000ea20000000000 */
[----:B-1----:R-:W-:-:S04]  /*0ad0*/  FFMA R3, -R8, R0, 1 ;  /* 0x3f80000008037423 */ /* 0x002fc80000000100 */
[----:B------:R-:W-:-:S04]  /*0ae0*/  FFMA R0, R0, R3, R0 ;  /* 0x0000000300007223 */ /* 0x000fc80000000000 */
[----:B------:R-:W-:-:S04]  /*0af0*/  FFMA R2, R0, R19, RZ ;  /* 0x0000001300027223 */ /* 0x000fc800000000ff */
[----:B------:R-:W-:-:S04]  /*0b00*/  FFMA R3, -R8, R2, R19 ;  /* 0x0000000208037223 */ /* 0x000fc80000000113 */
[----:B------:R-:W-:Y:S01]  /*0b10*/  FFMA R3, R0, R3, R2 ;  /* 0x0000000300037223 */ /* 0x000fe20000000002 */
[----:B--2---:R-:W-:Y:S06]  /*0b20*/  @!P0 BRA `(.L_x_31) ;  /* 0x0000000000108947 */ /* 0x004fec0003800000 */
[----:B------:R-:W-:Y:S01]  /*0b30*/  IMAD.MOV.U32 R3, RZ, RZ, R19 ;  /* 0x000000ffff037224 */ /* 0x000fe200078e0013 */
[----:B------:R-:W-:-:S07]  /*0b40*/  MOV R2, 0xb60 ;  /* 0x00000b6000027802 */ /* 0x000fce0000000f00 */
[----:B0-----:R-:W-:Y:S05]  /*0b50*/  CALL.REL.NOINC `($__internal_1_$__cuda_sm3x_div_rn_noftz_f32_slowpath) ;  /* 0x0000000000107944 */ /* 0x001fea0003c00000 */
[----:B------:R-:W-:-:S07]  /*0b60*/  MOV R3, R0 ;  /* 0x0000000000037202 */ /* 0x000fce0000000f00 */
.L_x_31:
[----:B------:R-:W-:Y:S05]  /*0b70*/  BSYNC.RECONVERGENT B0 ;  /* 0x0000000000007941 */ /* 0x000fea0003800200 */
.L_x_30:
[----:B------:R-:W-:Y:S01]  /*0b80*/  STG.E desc[UR4][R4.64+0x8], R3 ;  /* 0x0000080304007986 */ /* 0x000fe2000c101904 */
[----:B------:R-:W-:Y:S05]  /*0b90*/  EXIT ;  /* 0x000000000000794d */ /* 0x000fea0003800000 */
        .weak           $__internal_1_$__cuda_sm3x_div_rn_noftz_f32_slowpath
        .type           $__internal_1_$__cuda_sm3x_div_rn_noftz_f32_slowpath,@function
        .size           $__internal_1_$__cuda_sm3x_div_rn_noftz_f32_slowpath,(.L_x_45 - $__internal_1_$__cuda_sm3x_div_rn_noftz_f32_slowpath)
$__internal_1_$__cuda_sm3x_div_rn_noftz_f32_slowpath:
[--C-:B------:R-:W-:Y:S01]  /*0ba0*/  SHF.R.U32.HI R6, RZ, 0x17, R8.reuse ;  /* 0x00000017ff067819 */ /* 0x100fe20000011608 */
[----:B------:R-:W-:Y:S01]  /*0bb0*/  BSSY.RECONVERGENT B1, `(.L_x_32) ;  /* 0x0000064000017945 */ /* 0x000fe20003800200 */
[----:B------:R-:W-:Y:S02]  /*0bc0*/  SHF.R.U32.HI R0, RZ, 0x17, R3 ;  /* 0x00000017ff007819 */ /* 0x000fe40000011603 */
[----:B------:R-:W-:Y:S01]  /*0bd0*/  LOP3.LUT R15, R6, 0xff, RZ, 0xc0, !PT ;  /* 0x000000ff060f7812 */ /* 0x000fe200078ec0ff */
[----:B------:R-:W-:Y:S01]  /*0be0*/  IMAD.MOV.U32 R6, RZ, RZ, R8 ;  /* 0x000000ffff067224 */ /* 0x000fe200078e0008 */
[----:B------:R-:W-:-:S03]  /*0bf0*/  LOP3.LUT R10, R0, 0xff, RZ, 0xc0, !PT ;  /* 0x000000ff000a7812 */ /* 0x000fc600078ec0ff */
[----:B------:R-:W-:Y:S01]  /*0c00*/  VIADD R11, R15, 0xffffffff ;  /* 0xffffffff0f0b7836 */ /* 0x000fe20000000000 */
[----:B------:R-:W-:-:S04]  /*0c10*/  IADD3 R9, PT, PT, R10, -0x1, RZ ;  /* 0xffffffff0a097810 */ /* 0x000fc80007ffe0ff */
        /* <DEDUP_REMOVED lines=28> */
.L_x_33:
[----:B------:R-:W-:Y:S01]  /*0de0*/  LEA R9, R15, 0xc0800000, 0x17 ;  /* 0xc08000000f097811 */ /* 0x000fe200078eb8ff */
[----:B------:R-:W-:Y:S04]  /*0df0*/  BSSY.RECONVERGENT B2, `(.L_x_38) ;  /* 0x0000036000027945 */ /* 0x000fe80003800200 */
        /* <DEDUP_REMOVED lines=27> */
[CCC-:B------:R-:W-:Y:S01]  /*0fb0*/  FFMA.RZ R3, R10.reuse, R8.reuse, R13.reuse ;  /* 0x000000080a037223 */ /* 0x1c0fe2000000c00d */
[CCC-:B------:R-:W-:Y:S01]  /*0fc0*/  FFMA.RM R6, R10.reuse, R8.reuse, R13.reuse ;  /* 0x000000080a067223 */ /* 0x1c0fe2000000400d */
[C---:B------:R-:W-:Y:S02]  /*0fd0*/  ISETP.NE.AND P2, PT, R9.reuse, RZ, PT ;  /* 0x000000ff0900720c */ /* 0x040fe40003f45270 */
[----:B------:R-:W-:Y:S02]  /*0fe0*/  ISETP.NE.AND P1, PT, R9, RZ, PT ;  /* 0x000000ff0900720c */ /* 0x000fe40003f25270 */
[----:B------:R-:W-:Y:S01]  /*0ff0*/  LOP3.LUT R7, R3, 0x7fffff, RZ, 0xc0, !PT ;  /* 0x007fffff03077812 */ /* 0x000fe200078ec0ff */
[----:B------:R-:W-:Y:S01]  /*1000*/  FFMA.RP R3, R10, R8, R13 ;  /* 0x000000080a037223 */ /* 0x000fe2000000800d */
[----:B------:R-:W-:Y:S01]  /*1010*/  IADD3 R8, PT, PT, R9, 0x20, RZ ;  /* 0x0000002009087810 */ /* 0x000fe20007ffe0ff */
[----:B------:R-:W-:Y:S01]  /*1020*/  IMAD.MOV R9, RZ, RZ, -R9 ;  /* 0x000000ffff097224 */ /* 0x000fe200078e0a09 */
[----:B------:R-:W-:-:S02]  /*1030*/  LOP3.LUT R7, R7, 0x800000, RZ, 0xfc, !PT ;  /* 0x0080000007077812 */ /* 0x000fc400078efcff */
[----:B------:R-:W-:Y:S02]  /*1040*/  FSETP.NEU.FTZ.AND P0, PT, R3, R6, PT ;  /* 0x000000060300720b */ /* 0x000fe40003f1d000 */
[----:B------:R-:W-:Y:S02]  /*1050*/  SHF.L.U32 R8, R7, R8, RZ ;  /* 0x0000000807087219 */ /* 0x000fe400000006ff */
[----:B------:R-:W-:Y:S02]  /*1060*/  SEL R6, R9, RZ, P2 ;  /* 0x000000ff09067207 */ /* 0x000fe40001000000 */
[----:B------:R-:W-:Y:S02]  /*1070*/  ISETP.NE.AND P1, PT, R8, RZ, P1 ;  /* 0x000000ff0800720c */ /* 0x000fe40000f25270 */
[----:B------:R-:W-:Y:S02]  /*1080*/  SHF.R.U32.HI R6, RZ, R6, R7 ;  /* 0x00000006ff067219 */ /* 0x000fe40000011607 */
[----:B------:R-:W-:-:S02]  /*1090*/  PLOP3.LUT P0, PT, P0, P1, PT, 0xf8, 0x8f ;  /* 0x00000000008f781c */ /* 0x000fc40000703f70 */
[----:B------:R-:W-:Y:S02]  /*10a0*/  SHF.R.U32.HI R8, RZ, 0x1, R6 ;  /* 0x00000001ff087819 */ /* 0x000fe40000011606 */
[----:B------:R-:W-:-:S04]  /*10b0*/  SEL R3, RZ, 0x1, !P0 ;  /* 0x00000001ff037807 */ /* 0x000fc80004000000 */
[----:B------:R-:W-:-:S04]  /*10c0*/  LOP3.LUT R3, R3, 0x1, R8, 0xf8, !PT ;  /* 0x0000000103037812 */ /* 0x000fc800078ef808 */
[----:B------:R-:W-:-:S04]  /*10d0*/  LOP3.LUT R3, R3, R6, RZ, 0xc0, !PT ;  /* 0x0000000603037212 */ /* 0x000fc800078ec0ff */
[----:B------:R-:W-:-:S04]  /*10e0*/  IADD3 R3, PT, PT, R8, R3, RZ ;  /* 0x0000000308037210 */ /* 0x000fc80007ffe0ff */
[----:B------:R-:W-:Y:S01]  /*10f0*/  LOP3.LUT R0, R3, R0, RZ, 0xfc, !PT ;  /* 0x0000000003007212 */ /* 0x000fe200078efcff */
[----:B------:R-:W-:Y:S06]  /*1100*/  BRA `(.L_x_41) ;  /* 0x0000000000107947 */ /* 0x000fec0003800000 */
.L_x_40:
[----:B------:R-:W-:-:S04]  /*1110*/  LOP3.LUT R0, R0, 0x80000000, RZ, 0xc0, !PT ;  /* 0x8000000000007812 */ /* 0x000fc800078ec0ff */
[----:B------:R-:W-:Y:S01]  /*1120*/  LOP3.LUT R0, R0, 0x7f800000, RZ, 0xfc, !PT ;  /* 0x7f80000000007812 */ /* 0x000fe200078efcff */
[----:B------:R-:W-:Y:S06]  /*1130*/  BRA `(.L_x_41) ;  /* 0x0000000000047947 */ /* 0x000fec0003800000 */
.L_x_39:
[----:B------:R-:W-:-:S07]  /*1140*/  IMAD R0, R6, 0x800000, R0 ;  /* 0x0080000006007824 */ /* 0x000fce00078e0200 */
.L_x_41:
[----:B------:R-:W-:Y:S05]  /*1150*/  BSYNC.RECONVERGENT B2 ;  /* 0x0000000000027941 */ /* 0x000fea0003800200 */
.L_x_38:
[----:B------:R-:W-:Y:S05]  /*1160*/  BRA `(.L_x_42) ;  /* 0x0000000000207947 */ /* 0x000fea0003800000 */
.L_x_37:
[----:B------:R-:W-:-:S04]  /*1170*/  LOP3.LUT R0, R6, 0x80000000, R3, 0x48, !PT ;  /* 0x8000000006007812 */ /* 0x000fc800078e4803 */
[----:B------:R-:W-:Y:S01]  /*1180*/  LOP3.LUT R0, R0, 0x7f800000, RZ, 0xfc, !PT ;  /* 0x7f80000000007812 */ /* 0x000fe200078efcff */
[----:B------:R-:W-:Y:S06]  /*1190*/  BRA `(.L_x_42) ;  /* 0x0000000000147947 */ /* 0x000fec0003800000 */
.L_x_36:
[----:B------:R-:W-:Y:S01]  /*11a0*/  LOP3.LUT R0, R6, 0x80000000, R3, 0x48, !PT ;  /* 0x8000000006007812 */ /* 0x000fe200078e4803 */
[----:B------:R-:W-:Y:S06]  /*11b0*/  BRA `(.L_x_42) ;  /* 0x00000000000c7947 */ /* 0x000fec0003800000 */
.L_x_35:
[----:B------:R-:W0:Y:S01]  /*11c0*/  MUFU.RSQ R0, -QNAN ;  /* 0xffc0000000007908 */ /* 0x000e220000001400 */
[----:B------:R-:W-:Y:S05]  /*11d0*/  BRA `(.L_x_42) ;  /* 0x0000000000047947 */ /* 0x000fea0003800000 */
.L_x_34:
[----:B------:R-:W-:-:S07]  /*11e0*/  FADD.FTZ R0, R3, R0 ;  /* 0x0000000003007221 */ /* 0x000fce0000010000 */
.L_x_42:
[----:B------:R-:W-:Y:S05]  /*11f0*/  BSYNC.RECONVERGENT B1 ;  /* 0x0000000000017941 */ /* 0x000fea0003800200 */
.L_x_32:
[----:B------:R-:W-:-:S04]  /*1200*/  HFMA2 R3, -RZ, RZ, 0, 0 ;  /* 0x00000000ff037431 */ /* 0x000fc800000001ff */
[----:B0-----:R-:W-:Y:S05]  /*1210*/  RET.REL.NODEC R2 `(_Z7kernel1P5entryif) ;  /* 0xffffffec02787950 */ /* 0x001fea0003c3ffff */
.L_x_43:
        /* <DEDUP_REMOVED lines=14> */
.L_x_45:


//--------------------- .nv.shared.reserved.0     --------------------------
	.section	.nv.shared.reserved.0,"aw",@nobits
	.weak		__nv_reservedSMEM_offset_0_alias
	.size		__nv_reservedSMEM_offset_0_alias, 0, 64
	.other		__nv_reservedSMEM_offset_0_alias,@"STO_CUDA_RESERVED_SHARED STV_DEFAULT"
__nv_reservedSMEM_offset_0_alias:
	.zero		0
	.zero		64


//--------------------- .nv.constant0._Z7kernel2P5entryi --------------------------
	.section	.nv.constant0._Z7kernel2P5entryi,"a",@progbits
	.sectionflags	@""
	.align	4
.nv.constant0._Z7kernel2P5entryi:
	.zero		908


//--------------------- .nv.constant0._Z7kernel1P5entryif --------------------------
	.section	.nv.constant0._Z7kernel1P5entryif,"a",@progbits
	.sectionflags	@""
	.align	4
.nv.constant0._Z7kernel1P5entryif:
	.zero		912


//--------------------- SYMBOLS --------------------------

	.type		.nv.reservedSmem.offset0,@object
	.size		.nv.reservedSmem.offset0,0x4
